//
// Generated by NVIDIA NVVM Compiler
//
// Compiler Build ID: CL-36424714
// Cuda compilation tools, release 13.0, V13.0.88
// Based on NVVM 20.0.0
//

.version 9.0
.target sm_100
.address_size 64

	// .globl	_Z13dgemm_kernel2iiiPdiS_iS_i
.extern .shared .align 16 .b8 cache[];

.visible .entry _Z13dgemm_kernel2iiiPdiS_iS_i(
	.param .u32 _Z13dgemm_kernel2iiiPdiS_iS_i_param_0,
	.param .u32 _Z13dgemm_kernel2iiiPdiS_iS_i_param_1,
	.param .u32 _Z13dgemm_kernel2iiiPdiS_iS_i_param_2,
	.param .u64 .ptr .align 1 _Z13dgemm_kernel2iiiPdiS_iS_i_param_3,
	.param .u32 _Z13dgemm_kernel2iiiPdiS_iS_i_param_4,
	.param .u64 .ptr .align 1 _Z13dgemm_kernel2iiiPdiS_iS_i_param_5,
	.param .u32 _Z13dgemm_kernel2iiiPdiS_iS_i_param_6,
	.param .u64 .ptr .align 1 _Z13dgemm_kernel2iiiPdiS_iS_i_param_7,
	.param .u32 _Z13dgemm_kernel2iiiPdiS_iS_i_param_8
)
{
	.reg .pred 	%p<19>;
	.reg .b32 	%r<105>;
	.reg .b64 	%rd<155>;
	.reg .b64 	%fd<67>;

	ld.param.u32 	%r49, [_Z13dgemm_kernel2iiiPdiS_iS_i_param_1];
	ld.param.u32 	%r50, [_Z13dgemm_kernel2iiiPdiS_iS_i_param_2];
	ld.param.u64 	%rd9, [_Z13dgemm_kernel2iiiPdiS_iS_i_param_3];
	ld.param.u32 	%r51, [_Z13dgemm_kernel2iiiPdiS_iS_i_param_4];
	ld.param.u64 	%rd10, [_Z13dgemm_kernel2iiiPdiS_iS_i_param_5];
	ld.param.u32 	%r52, [_Z13dgemm_kernel2iiiPdiS_iS_i_param_6];
	ld.param.u64 	%rd11, [_Z13dgemm_kernel2iiiPdiS_iS_i_param_7];
	ld.param.u32 	%r53, [_Z13dgemm_kernel2iiiPdiS_iS_i_param_8];
	cvta.to.global.u64 	%rd1, %rd10;
	cvta.to.global.u64 	%rd2, %rd9;
	cvta.to.global.u64 	%rd3, %rd11;
	mov.u32 	%r54, %ctaid.x;
	mov.u32 	%r55, %ntid.x;
	mov.u32 	%r56, %tid.x;
	mad.lo.s32 	%r57, %r54, %r55, %r56;
	cvt.s64.s32 	%rd4, %r57;
	setp.lt.s32 	%p1, %r49, 1;
	@%p1 bra 	$L__BB0_26;
	setp.lt.s32 	%p2, %r50, 1;
	@%p2 bra 	$L__BB0_15;
	and.b32  	%r1, %r50, 7;
	add.s32 	%r2, %r1, -1;
	and.b32  	%r3, %r50, 3;
	and.b32  	%r4, %r50, 2147483640;
	and.b32  	%r5, %r50, 1;
	neg.s32 	%r6, %r4;
	shl.b32 	%r7, %r51, 3;
	mul.lo.s32 	%r8, %r51, 7;
	mul.lo.s32 	%r9, %r51, 6;
	mul.lo.s32 	%r10, %r51, 5;
	shl.b32 	%r11, %r51, 2;
	mul.lo.s32 	%r12, %r51, 3;
	shl.b32 	%r13, %r51, 1;
	mov.b32 	%r88, 0;
$L__BB0_3:
	setp.lt.u32 	%p11, %r50, 8;
	mul.lo.s32 	%r78, %r88, %r52;
	cvt.s64.s32 	%rd5, %r78;
	mov.f64 	%fd66, 0d0000000000000000;
	mov.b32 	%r99, 0;
	@%p11 bra 	$L__BB0_6;
	shl.b64 	%rd76, %rd5, 3;
	add.s64 	%rd77, %rd1, %rd76;
	add.s64 	%rd154, %rd77, 32;
	mov.f64 	%fd66, 0d0000000000000000;
	mov.b32 	%r96, 0;
	mov.u32 	%r89, %r51;
	mov.u32 	%r90, %r13;
	mov.u32 	%r91, %r12;
	mov.u32 	%r92, %r11;
	mov.u32 	%r93, %r10;
	mov.u32 	%r94, %r9;
	mov.u32 	%r95, %r8;
	mov.u32 	%r97, %r6;
$L__BB0_5:
	.pragma "nounroll";
	cvt.s64.s32 	%rd78, %r96;
	add.s64 	%rd79, %rd78, %rd4;
	shl.b64 	%rd80, %rd79, 3;
	add.s64 	%rd81, %rd2, %rd80;
	ld.global.f64 	%fd16, [%rd81];
	ld.global.f64 	%fd17, [%rd154+-32];
	fma.rn.f64 	%fd18, %fd16, %fd17, %fd66;
	cvt.s64.s32 	%rd82, %r89;
	add.s64 	%rd83, %rd82, %rd4;
	shl.b64 	%rd84, %rd83, 3;
	add.s64 	%rd85, %rd2, %rd84;
	ld.global.f64 	%fd19, [%rd85];
	ld.global.f64 	%fd20, [%rd154+-24];
	fma.rn.f64 	%fd21, %fd19, %fd20, %fd18;
	cvt.s64.s32 	%rd86, %r90;
	add.s64 	%rd87, %rd86, %rd4;
	shl.b64 	%rd88, %rd87, 3;
	add.s64 	%rd89, %rd2, %rd88;
	ld.global.f64 	%fd22, [%rd89];
	ld.global.f64 	%fd23, [%rd154+-16];
	fma.rn.f64 	%fd24, %fd22, %fd23, %fd21;
	cvt.s64.s32 	%rd90, %r91;
	add.s64 	%rd91, %rd90, %rd4;
	shl.b64 	%rd92, %rd91, 3;
	add.s64 	%rd93, %rd2, %rd92;
	ld.global.f64 	%fd25, [%rd93];
	ld.global.f64 	%fd26, [%rd154+-8];
	fma.rn.f64 	%fd27, %fd25, %fd26, %fd24;
	cvt.s64.s32 	%rd94, %r92;
	add.s64 	%rd95, %rd94, %rd4;
	shl.b64 	%rd96, %rd95, 3;
	add.s64 	%rd97, %rd2, %rd96;
	ld.global.f64 	%fd28, [%rd97];
	ld.global.f64 	%fd29, [%rd154];
	fma.rn.f64 	%fd30, %fd28, %fd29, %fd27;
	cvt.s64.s32 	%rd98, %r93;
	add.s64 	%rd99, %rd98, %rd4;
	shl.b64 	%rd100, %rd99, 3;
	add.s64 	%rd101, %rd2, %rd100;
	ld.global.f64 	%fd31, [%rd101];
	ld.global.f64 	%fd32, [%rd154+8];
	fma.rn.f64 	%fd33, %fd31, %fd32, %fd30;
	cvt.s64.s32 	%rd102, %r94;
	add.s64 	%rd103, %rd102, %rd4;
	shl.b64 	%rd104, %rd103, 3;
	add.s64 	%rd105, %rd2, %rd104;
	ld.global.f64 	%fd34, [%rd105];
	ld.global.f64 	%fd35, [%rd154+16];
	fma.rn.f64 	%fd36, %fd34, %fd35, %fd33;
	cvt.s64.s32 	%rd106, %r95;
	add.s64 	%rd107, %rd106, %rd4;
	shl.b64 	%rd108, %rd107, 3;
	add.s64 	%rd109, %rd2, %rd108;
	ld.global.f64 	%fd37, [%rd109];
	ld.global.f64 	%fd38, [%rd154+24];
	fma.rn.f64 	%fd66, %fd37, %fd38, %fd36;
	add.s32 	%r97, %r97, 8;
	add.s32 	%r96, %r96, %r7;
	add.s32 	%r95, %r95, %r7;
	add.s32 	%r94, %r94, %r7;
	add.s32 	%r93, %r93, %r7;
	add.s32 	%r92, %r92, %r7;
	add.s32 	%r91, %r91, %r7;
	add.s32 	%r90, %r90, %r7;
	add.s64 	%rd154, %rd154, 64;
	add.s32 	%r89, %r89, %r7;
	setp.ne.s32 	%p12, %r97, 0;
	mov.u32 	%r99, %r4;
	@%p12 bra 	$L__BB0_5;
$L__BB0_6:
	setp.eq.s32 	%p13, %r1, 0;
	@%p13 bra 	$L__BB0_14;
	setp.lt.u32 	%p14, %r2, 3;
	@%p14 bra 	$L__BB0_9;
	mul.lo.s32 	%r80, %r99, %r51;
	cvt.s64.s32 	%rd110, %r80;
	add.s64 	%rd111, %rd110, %rd4;
	shl.b64 	%rd112, %rd111, 3;
	add.s64 	%rd113, %rd2, %rd112;
	ld.global.f64 	%fd40, [%rd113];
	cvt.u64.u32 	%rd114, %r99;
	add.s64 	%rd115, %rd114, %rd5;
	shl.b64 	%rd116, %rd115, 3;
	add.s64 	%rd117, %rd1, %rd116;
	ld.global.f64 	%fd41, [%rd117];
	fma.rn.f64 	%fd42, %fd40, %fd41, %fd66;
	add.s32 	%r81, %r80, %r51;
	cvt.s64.s32 	%rd118, %r81;
	add.s64 	%rd119, %rd118, %rd4;
	shl.b64 	%rd120, %rd119, 3;
	add.s64 	%rd121, %rd2, %rd120;
	ld.global.f64 	%fd43, [%rd121];
	ld.global.f64 	%fd44, [%rd117+8];
	fma.rn.f64 	%fd45, %fd43, %fd44, %fd42;
	add.s32 	%r82, %r81, %r51;
	cvt.s64.s32 	%rd122, %r82;
	add.s64 	%rd123, %rd122, %rd4;
	shl.b64 	%rd124, %rd123, 3;
	add.s64 	%rd125, %rd2, %rd124;
	ld.global.f64 	%fd46, [%rd125];
	ld.global.f64 	%fd47, [%rd117+16];
	fma.rn.f64 	%fd48, %fd46, %fd47, %fd45;
	add.s32 	%r83, %r82, %r51;
	cvt.s64.s32 	%rd126, %r83;
	add.s64 	%rd127, %rd126, %rd4;
	shl.b64 	%rd128, %rd127, 3;
	add.s64 	%rd129, %rd2, %rd128;
	ld.global.f64 	%fd49, [%rd129];
	ld.global.f64 	%fd50, [%rd117+24];
	fma.rn.f64 	%fd66, %fd49, %fd50, %fd48;
	add.s32 	%r99, %r99, 4;
$L__BB0_9:
	setp.eq.s32 	%p15, %r3, 0;
	@%p15 bra 	$L__BB0_14;
	setp.eq.s32 	%p16, %r3, 1;
	@%p16 bra 	$L__BB0_12;
	mul.lo.s32 	%r84, %r99, %r51;
	cvt.s64.s32 	%rd130, %r84;
	add.s64 	%rd131, %rd130, %rd4;
	shl.b64 	%rd132, %rd131, 3;
	add.s64 	%rd133, %rd2, %rd132;
	ld.global.f64 	%fd52, [%rd133];
	cvt.u64.u32 	%rd134, %r99;
	add.s64 	%rd135, %rd134, %rd5;
	shl.b64 	%rd136, %rd135, 3;
	add.s64 	%rd137, %rd1, %rd136;
	ld.global.f64 	%fd53, [%rd137];
	fma.rn.f64 	%fd54, %fd52, %fd53, %fd66;
	add.s32 	%r85, %r84, %r51;
	cvt.s64.s32 	%rd138, %r85;
	add.s64 	%rd139, %rd138, %rd4;
	shl.b64 	%rd140, %rd139, 3;
	add.s64 	%rd141, %rd2, %rd140;
	ld.global.f64 	%fd55, [%rd141];
	ld.global.f64 	%fd56, [%rd137+8];
	fma.rn.f64 	%fd66, %fd55, %fd56, %fd54;
	add.s32 	%r99, %r99, 2;
$L__BB0_12:
	setp.eq.s32 	%p17, %r5, 0;
	@%p17 bra 	$L__BB0_14;
	mul.lo.s32 	%r86, %r99, %r51;
	cvt.s64.s32 	%rd142, %r86;
	add.s64 	%rd143, %rd142, %rd4;
	shl.b64 	%rd144, %rd143, 3;
	add.s64 	%rd145, %rd2, %rd144;
	ld.global.f64 	%fd57, [%rd145];
	cvt.u64.u32 	%rd146, %r99;
	add.s64 	%rd147, %rd146, %rd5;
	shl.b64 	%rd148, %rd147, 3;
	add.s64 	%rd149, %rd1, %rd148;
	ld.global.f64 	%fd58, [%rd149];
	fma.rn.f64 	%fd66, %fd57, %fd58, %fd66;
$L__BB0_14:
	mul.lo.s32 	%r87, %r88, %r53;
	cvt.s64.s32 	%rd150, %r87;
	add.s64 	%rd151, %rd150, %rd4;
	shl.b64 	%rd152, %rd151, 3;
	add.s64 	%rd153, %rd3, %rd152;
	st.global.f64 	[%rd153], %fd66;
	add.s32 	%r88, %r88, 1;
	setp.eq.s32 	%p18, %r88, %r49;
	@%p18 bra 	$L__BB0_26;
	bra.uni 	$L__BB0_3;
$L__BB0_15:
	and.b32  	%r39, %r49, 7;
	setp.lt.u32 	%p3, %r49, 8;
	mov.b32 	%r103, 0;
	@%p3 bra 	$L__BB0_18;
	and.b32  	%r103, %r49, 2147483640;
	mov.b32 	%r101, 0;
$L__BB0_17:
	.pragma "nounroll";
	mul.lo.s32 	%r60, %r101, %r53;
	cvt.s64.s32 	%rd12, %r60;
	add.s64 	%rd13, %rd12, %rd4;
	shl.b64 	%rd14, %rd13, 3;
	add.s64 	%rd15, %rd3, %rd14;
	mov.b64 	%rd16, 0;
	st.global.u64 	[%rd15], %rd16;
	add.s32 	%r61, %r60, %r53;
	cvt.s64.s32 	%rd17, %r61;
	add.s64 	%rd18, %rd17, %rd4;
	shl.b64 	%rd19, %rd18, 3;
	add.s64 	%rd20, %rd3, %rd19;
	st.global.u64 	[%rd20], %rd16;
	add.s32 	%r62, %r61, %r53;
	cvt.s64.s32 	%rd21, %r62;
	add.s64 	%rd22, %rd21, %rd4;
	shl.b64 	%rd23, %rd22, 3;
	add.s64 	%rd24, %rd3, %rd23;
	st.global.u64 	[%rd24], %rd16;
	add.s32 	%r63, %r62, %r53;
	cvt.s64.s32 	%rd25, %r63;
	add.s64 	%rd26, %rd25, %rd4;
	shl.b64 	%rd27, %rd26, 3;
	add.s64 	%rd28, %rd3, %rd27;
	st.global.u64 	[%rd28], %rd16;
	add.s32 	%r64, %r63, %r53;
	cvt.s64.s32 	%rd29, %r64;
	add.s64 	%rd30, %rd29, %rd4;
	shl.b64 	%rd31, %rd30, 3;
	add.s64 	%rd32, %rd3, %rd31;
	st.global.u64 	[%rd32], %rd16;
	add.s32 	%r65, %r64, %r53;
	cvt.s64.s32 	%rd33, %r65;
	add.s64 	%rd34, %rd33, %rd4;
	shl.b64 	%rd35, %rd34, 3;
	add.s64 	%rd36, %rd3, %rd35;
	st.global.u64 	[%rd36], %rd16;
	add.s32 	%r66, %r65, %r53;
	cvt.s64.s32 	%rd37, %r66;
	add.s64 	%rd38, %rd37, %rd4;
	shl.b64 	%rd39, %rd38, 3;
	add.s64 	%rd40, %rd3, %rd39;
	st.global.u64 	[%rd40], %rd16;
	add.s32 	%r67, %r66, %r53;
	cvt.s64.s32 	%rd41, %r67;
	add.s64 	%rd42, %rd41, %rd4;
	shl.b64 	%rd43, %rd42, 3;
	add.s64 	%rd44, %rd3, %rd43;
	st.global.u64 	[%rd44], %rd16;
	add.s32 	%r101, %r101, 8;
	setp.ne.s32 	%p4, %r101, %r103;
	@%p4 bra 	$L__BB0_17;
$L__BB0_18:
	setp.eq.s32 	%p5, %r39, 0;
	@%p5 bra 	$L__BB0_26;
	and.b32  	%r44, %r49, 3;
	setp.lt.u32 	%p6, %r39, 4;
	@%p6 bra 	$L__BB0_21;
	mul.lo.s32 	%r68, %r103, %r53;
	cvt.s64.s32 	%rd45, %r68;
	add.s64 	%rd46, %rd45, %rd4;
	shl.b64 	%rd47, %rd46, 3;
	add.s64 	%rd48, %rd3, %rd47;
	mov.b64 	%rd49, 0;
	st.global.u64 	[%rd48], %rd49;
	add.s32 	%r69, %r68, %r53;
	cvt.s64.s32 	%rd50, %r69;
	add.s64 	%rd51, %rd50, %rd4;
	shl.b64 	%rd52, %rd51, 3;
	add.s64 	%rd53, %rd3, %rd52;
	st.global.u64 	[%rd53], %rd49;
	add.s32 	%r70, %r69, %r53;
	cvt.s64.s32 	%rd54, %r70;
	add.s64 	%rd55, %rd54, %rd4;
	shl.b64 	%rd56, %rd55, 3;
	add.s64 	%rd57, %rd3, %rd56;
	st.global.u64 	[%rd57], %rd49;
	add.s32 	%r71, %r70, %r53;
	cvt.s64.s32 	%rd58, %r71;
	add.s64 	%rd59, %rd58, %rd4;
	shl.b64 	%rd60, %rd59, 3;
	add.s64 	%rd61, %rd3, %rd60;
	st.global.u64 	[%rd61], %rd49;
	add.s32 	%r103, %r103, 4;
$L__BB0_21:
	setp.eq.s32 	%p7, %r44, 0;
	@%p7 bra 	$L__BB0_26;
	setp.eq.s32 	%p8, %r44, 1;
	@%p8 bra 	$L__BB0_24;
	mul.lo.s32 	%r72, %r103, %r53;
	cvt.s64.s32 	%rd62, %r72;
	add.s64 	%rd63, %rd62, %rd4;
	shl.b64 	%rd64, %rd63, 3;
	add.s64 	%rd65, %rd3, %rd64;
	mov.b64 	%rd66, 0;
	st.global.u64 	[%rd65], %rd66;
	add.s32 	%r73, %r72, %r53;
	cvt.s64.s32 	%rd67, %r73;
	add.s64 	%rd68, %rd67, %rd4;
	shl.b64 	%rd69, %rd68, 3;
	add.s64 	%rd70, %rd3, %rd69;
	st.global.u64 	[%rd70], %rd66;
	add.s32 	%r103, %r103, 2;
$L__BB0_24:
	and.b32  	%r74, %r49, 1;
	setp.eq.b32 	%p9, %r74, 1;
	not.pred 	%p10, %p9;
	@%p10 bra 	$L__BB0_26;
	mul.lo.s32 	%r75, %r103, %r53;
	cvt.s64.s32 	%rd71, %r75;
	add.s64 	%rd72, %rd71, %rd4;
	shl.b64 	%rd73, %rd72, 3;
	add.s64 	%rd74, %rd3, %rd73;
	mov.b64 	%rd75, 0;
	st.global.u64 	[%rd74], %rd75;
$L__BB0_26:
	ret;

}
	// .globl	_Z15dgemm_kernel2_1iiiPdiS_iS_i
.visible .entry _Z15dgemm_kernel2_1iiiPdiS_iS_i(
	.param .u32 _Z15dgemm_kernel2_1iiiPdiS_iS_i_param_0,
	.param .u32 _Z15dgemm_kernel2_1iiiPdiS_iS_i_param_1,
	.param .u32 _Z15dgemm_kernel2_1iiiPdiS_iS_i_param_2,
	.param .u64 .ptr .align 1 _Z15dgemm_kernel2_1iiiPdiS_iS_i_param_3,
	.param .u32 _Z15dgemm_kernel2_1iiiPdiS_iS_i_param_4,
	.param .u64 .ptr .align 1 _Z15dgemm_kernel2_1iiiPdiS_iS_i_param_5,
	.param .u32 _Z15dgemm_kernel2_1iiiPdiS_iS_i_param_6,
	.param .u64 .ptr .align 1 _Z15dgemm_kernel2_1iiiPdiS_iS_i_param_7,
	.param .u32 _Z15dgemm_kernel2_1iiiPdiS_iS_i_param_8
)
{
	.reg .pred 	%p<10>;
	.reg .b32 	%r<19>;
	.reg .b64 	%rd<72>;
	.reg .b64 	%fd<112>;

	ld.param.u32 	%r11, [_Z15dgemm_kernel2_1iiiPdiS_iS_i_param_2];
	ld.param.u64 	%rd30, [_Z15dgemm_kernel2_1iiiPdiS_iS_i_param_3];
	ld.param.u32 	%r12, [_Z15dgemm_kernel2_1iiiPdiS_iS_i_param_4];
	ld.param.u64 	%rd28, [_Z15dgemm_kernel2_1iiiPdiS_iS_i_param_5];
	ld.param.u64 	%rd29, [_Z15dgemm_kernel2_1iiiPdiS_iS_i_param_7];
	cvta.to.global.u64 	%rd1, %rd30;
	mov.u32 	%r13, %ctaid.x;
	mov.u32 	%r14, %ntid.x;
	mov.u32 	%r15, %tid.x;
	mad.lo.s32 	%r1, %r13, %r14, %r15;
	setp.lt.s32 	%p1, %r11, 1;
	mov.f64 	%fd111, 0d0000000000000000;
	@%p1 bra 	$L__BB1_13;
	mul.wide.s32 	%rd31, %r1, 8;
	add.s64 	%rd66, %rd1, %rd31;
	cvta.to.global.u64 	%rd67, %rd28;
	and.b32  	%r2, %r11, 15;
	setp.lt.u32 	%p2, %r11, 16;
	mov.f64 	%fd111, 0d0000000000000000;
	@%p2 bra 	$L__BB1_4;
	mul.wide.s32 	%rd4, %r12, 128;
	mul.wide.s32 	%rd5, %r12, 8;
	and.b32  	%r16, %r11, 2147483632;
	neg.s32 	%r17, %r16;
	mov.f64 	%fd111, 0d0000000000000000;
	mov.u64 	%rd62, %rd66;
	mov.u64 	%rd63, %rd67;
$L__BB1_3:
	.pragma "nounroll";
	add.s64 	%rd32, %rd62, %rd5;
	ld.global.f64 	%fd18, [%rd32];
	ld.global.f64 	%fd19, [%rd63+8];
	fma.rn.f64 	%fd20, %fd18, %fd19, %fd111;
	add.s64 	%rd33, %rd32, %rd5;
	ld.global.f64 	%fd21, [%rd33];
	ld.global.f64 	%fd22, [%rd63+16];
	fma.rn.f64 	%fd23, %fd21, %fd22, %fd20;
	add.s64 	%rd34, %rd33, %rd5;
	ld.global.f64 	%fd24, [%rd34];
	ld.global.f64 	%fd25, [%rd63+24];
	fma.rn.f64 	%fd26, %fd24, %fd25, %fd23;
	add.s64 	%rd35, %rd34, %rd5;
	ld.global.f64 	%fd27, [%rd35];
	ld.global.f64 	%fd28, [%rd63+32];
	fma.rn.f64 	%fd29, %fd27, %fd28, %fd26;
	add.s64 	%rd36, %rd35, %rd5;
	ld.global.f64 	%fd30, [%rd36];
	ld.global.f64 	%fd31, [%rd63+40];
	fma.rn.f64 	%fd32, %fd30, %fd31, %fd29;
	add.s64 	%rd37, %rd36, %rd5;
	ld.global.f64 	%fd33, [%rd37];
	ld.global.f64 	%fd34, [%rd63+48];
	fma.rn.f64 	%fd35, %fd33, %fd34, %fd32;
	add.s64 	%rd38, %rd37, %rd5;
	ld.global.f64 	%fd36, [%rd38];
	ld.global.f64 	%fd37, [%rd63+56];
	fma.rn.f64 	%fd38, %fd36, %fd37, %fd35;
	add.s64 	%rd39, %rd38, %rd5;
	ld.global.f64 	%fd39, [%rd39];
	ld.global.f64 	%fd40, [%rd63+64];
	fma.rn.f64 	%fd41, %fd39, %fd40, %fd38;
	add.s64 	%rd40, %rd39, %rd5;
	ld.global.f64 	%fd42, [%rd40];
	ld.global.f64 	%fd43, [%rd63+72];
	fma.rn.f64 	%fd44, %fd42, %fd43, %fd41;
	add.s64 	%rd41, %rd40, %rd5;
	ld.global.f64 	%fd45, [%rd41];
	ld.global.f64 	%fd46, [%rd63+80];
	fma.rn.f64 	%fd47, %fd45, %fd46, %fd44;
	add.s64 	%rd42, %rd41, %rd5;
	ld.global.f64 	%fd48, [%rd42];
	ld.global.f64 	%fd49, [%rd63+88];
	fma.rn.f64 	%fd50, %fd48, %fd49, %fd47;
	add.s64 	%rd43, %rd42, %rd5;
	ld.global.f64 	%fd51, [%rd43];
	ld.global.f64 	%fd52, [%rd63+96];
	fma.rn.f64 	%fd53, %fd51, %fd52, %fd50;
	add.s64 	%rd44, %rd43, %rd5;
	ld.global.f64 	%fd54, [%rd44];
	ld.global.f64 	%fd55, [%rd63+104];
	fma.rn.f64 	%fd56, %fd54, %fd55, %fd53;
	add.s64 	%rd45, %rd44, %rd5;
	ld.global.f64 	%fd57, [%rd45];
	ld.global.f64 	%fd58, [%rd63+112];
	fma.rn.f64 	%fd59, %fd57, %fd58, %fd56;
	add.s64 	%rd46, %rd45, %rd5;
	ld.global.f64 	%fd60, [%rd46];
	ld.global.f64 	%fd61, [%rd63+120];
	fma.rn.f64 	%fd62, %fd60, %fd61, %fd59;
	add.s64 	%rd8, %rd46, %rd5;
	ld.global.f64 	%fd63, [%rd8];
	add.s64 	%rd67, %rd63, 128;
	ld.global.f64 	%fd64, [%rd63+128];
	fma.rn.f64 	%fd111, %fd63, %fd64, %fd62;
	add.s64 	%rd66, %rd62, %rd4;
	add.s32 	%r17, %r17, 16;
	setp.ne.s32 	%p3, %r17, 0;
	mov.u64 	%rd62, %rd8;
	mov.u64 	%rd63, %rd67;
	@%p3 bra 	$L__BB1_3;
$L__BB1_4:
	setp.eq.s32 	%p4, %r2, 0;
	@%p4 bra 	$L__BB1_13;
	and.b32  	%r6, %r11, 7;
	setp.lt.u32 	%p5, %r2, 8;
	@%p5 bra 	$L__BB1_7;
	mul.wide.s32 	%rd47, %r12, 8;
	add.s64 	%rd48, %rd66, %rd47;
	ld.global.f64 	%fd66, [%rd48];
	ld.global.f64 	%fd67, [%rd67+8];
	fma.rn.f64 	%fd68, %fd66, %fd67, %fd111;
	add.s64 	%rd49, %rd48, %rd47;
	ld.global.f64 	%fd69, [%rd49];
	ld.global.f64 	%fd70, [%rd67+16];
	fma.rn.f64 	%fd71, %fd69, %fd70, %fd68;
	add.s64 	%rd50, %rd49, %rd47;
	ld.global.f64 	%fd72, [%rd50];
	ld.global.f64 	%fd73, [%rd67+24];
	fma.rn.f64 	%fd74, %fd72, %fd73, %fd71;
	add.s64 	%rd51, %rd50, %rd47;
	ld.global.f64 	%fd75, [%rd51];
	ld.global.f64 	%fd76, [%rd67+32];
	fma.rn.f64 	%fd77, %fd75, %fd76, %fd74;
	add.s64 	%rd52, %rd51, %rd47;
	ld.global.f64 	%fd78, [%rd52];
	ld.global.f64 	%fd79, [%rd67+40];
	fma.rn.f64 	%fd80, %fd78, %fd79, %fd77;
	add.s64 	%rd53, %rd52, %rd47;
	ld.global.f64 	%fd81, [%rd53];
	ld.global.f64 	%fd82, [%rd67+48];
	fma.rn.f64 	%fd83, %fd81, %fd82, %fd80;
	add.s64 	%rd54, %rd53, %rd47;
	ld.global.f64 	%fd84, [%rd54];
	ld.global.f64 	%fd85, [%rd67+56];
	fma.rn.f64 	%fd86, %fd84, %fd85, %fd83;
	add.s64 	%rd66, %rd54, %rd47;
	ld.global.f64 	%fd87, [%rd66];
	add.s64 	%rd14, %rd67, 64;
	ld.global.f64 	%fd88, [%rd67+64];
	fma.rn.f64 	%fd111, %fd87, %fd88, %fd86;
	mov.u64 	%rd67, %rd14;
$L__BB1_7:
	setp.eq.s32 	%p6, %r6, 0;
	@%p6 bra 	$L__BB1_13;
	and.b32  	%r7, %r11, 3;
	setp.lt.u32 	%p7, %r6, 4;
	@%p7 bra 	$L__BB1_10;
	mul.wide.s32 	%rd55, %r12, 8;
	add.s64 	%rd56, %rd66, %rd55;
	ld.global.f64 	%fd90, [%rd56];
	ld.global.f64 	%fd91, [%rd67+8];
	fma.rn.f64 	%fd92, %fd90, %fd91, %fd111;
	add.s64 	%rd57, %rd56, %rd55;
	ld.global.f64 	%fd93, [%rd57];
	ld.global.f64 	%fd94, [%rd67+16];
	fma.rn.f64 	%fd95, %fd93, %fd94, %fd92;
	add.s64 	%rd58, %rd57, %rd55;
	ld.global.f64 	%fd96, [%rd58];
	ld.global.f64 	%fd97, [%rd67+24];
	fma.rn.f64 	%fd98, %fd96, %fd97, %fd95;
	add.s64 	%rd66, %rd58, %rd55;
	ld.global.f64 	%fd99, [%rd66];
	add.s64 	%rd18, %rd67, 32;
	ld.global.f64 	%fd100, [%rd67+32];
	fma.rn.f64 	%fd111, %fd99, %fd100, %fd98;
	mov.u64 	%rd67, %rd18;
$L__BB1_10:
	setp.eq.s32 	%p8, %r7, 0;
	@%p8 bra 	$L__BB1_13;
	mul.wide.s32 	%rd21, %r12, 8;
	add.s64 	%rd71, %rd66, %rd21;
	add.s64 	%rd70, %rd67, 8;
	neg.s32 	%r18, %r7;
$L__BB1_12:
	.pragma "nounroll";
	ld.global.f64 	%fd101, [%rd71];
	ld.global.f64 	%fd102, [%rd70];
	fma.rn.f64 	%fd111, %fd101, %fd102, %fd111;
	add.s64 	%rd71, %rd71, %rd21;
	add.s64 	%rd70, %rd70, 8;
	add.s32 	%r18, %r18, 1;
	setp.ne.s32 	%p9, %r18, 0;
	@%p9 bra 	$L__BB1_12;
$L__BB1_13:
	cvta.to.global.u64 	%rd59, %rd29;
	mul.wide.s32 	%rd60, %r1, 8;
	add.s64 	%rd61, %rd59, %rd60;
	st.global.f64 	[%rd61], %fd111;
	ret;

}
	// .globl	_Z13dgemm_kernel3iiiiPdiS_iS_i
.visible .entry _Z13dgemm_kernel3iiiiPdiS_iS_i(
	.param .u32 _Z13dgemm_kernel3iiiiPdiS_iS_i_param_0,
	.param .u32 _Z13dgemm_kernel3iiiiPdiS_iS_i_param_1,
	.param .u32 _Z13dgemm_kernel3iiiiPdiS_iS_i_param_2,
	.param .u32 _Z13dgemm_kernel3iiiiPdiS_iS_i_param_3,
	.param .u64 .ptr .align 1 _Z13dgemm_kernel3iiiiPdiS_iS_i_param_4,
	.param .u32 _Z13dgemm_kernel3iiiiPdiS_iS_i_param_5,
	.param .u64 .ptr .align 1 _Z13dgemm_kernel3iiiiPdiS_iS_i_param_6,
	.param .u32 _Z13dgemm_kernel3iiiiPdiS_iS_i_param_7,
	.param .u64 .ptr .align 1 _Z13dgemm_kernel3iiiiPdiS_iS_i_param_8,
	.param .u32 _Z13dgemm_kernel3iiiiPdiS_iS_i_param_9
)
{
	.reg .pred 	%p<12>;
	.reg .b32 	%r<99>;
	.reg .b64 	%rd<77>;
	.reg .b64 	%fd<72>;

	ld.param.u32 	%r40, [_Z13dgemm_kernel3iiiiPdiS_iS_i_param_2];
	ld.param.u32 	%r41, [_Z13dgemm_kernel3iiiiPdiS_iS_i_param_3];
	ld.param.u64 	%rd8, [_Z13dgemm_kernel3iiiiPdiS_iS_i_param_4];
	ld.param.u32 	%r42, [_Z13dgemm_kernel3iiiiPdiS_iS_i_param_5];
	ld.param.u64 	%rd6, [_Z13dgemm_kernel3iiiiPdiS_iS_i_param_6];
	cvta.to.global.u64 	%rd1, %rd8;
	mov.u32 	%r43, %ctaid.x;
	mov.u32 	%r44, %ntid.x;
	mov.u32 	%r1, %tid.x;
	mad.lo.s32 	%r45, %r43, %r44, %r1;
	cvt.s64.s32 	%rd2, %r45;
	setp.lt.s32 	%p1, %r40, 1;
	mov.f64 	%fd70, 0d0000000000000000;
	@%p1 bra 	$L__BB2_15;
	cvta.to.global.u64 	%rd76, %rd6;
	and.b32  	%r2, %r41, 7;
	mov.f64 	%fd70, 0d0000000000000000;
	mov.b32 	%r85, 0;
	mul.wide.s32 	%rd9, %r41, 8;
$L__BB2_2:
	setp.lt.s32 	%p2, %r41, 1;
	add.s64 	%rd76, %rd76, %rd9;
	shl.b32 	%r47, %r1, 3;
	cvt.u64.u32 	%rd10, %r47;
	add.s64 	%rd11, %rd76, %rd10;
	ld.global.f64 	%fd17, [%rd11];
	mov.u32 	%r48, cache;
	add.s32 	%r49, %r48, %r47;
	st.shared.f64 	[%r49], %fd17;
	bar.sync 	0;
	@%p2 bra 	$L__BB2_14;
	setp.lt.u32 	%p3, %r41, 8;
	mov.b32 	%r97, 0;
	@%p3 bra 	$L__BB2_6;
	and.b32  	%r52, %r41, 2147483640;
	neg.s32 	%r95, %r52;
	mul.lo.s32 	%r86, %r42, %r85;
	add.s32 	%r93, %r86, %r42;
	add.s32 	%r53, %r85, 2;
	mul.lo.s32 	%r92, %r42, %r53;
	add.s32 	%r54, %r85, 3;
	mul.lo.s32 	%r91, %r42, %r54;
	add.s32 	%r55, %r85, 4;
	mul.lo.s32 	%r90, %r42, %r55;
	add.s32 	%r56, %r85, 5;
	mul.lo.s32 	%r89, %r42, %r56;
	add.s32 	%r57, %r85, 6;
	mul.lo.s32 	%r88, %r42, %r57;
	add.s32 	%r58, %r85, 7;
	mul.lo.s32 	%r87, %r42, %r58;
	add.s32 	%r94, %r48, 32;
$L__BB2_5:
	.pragma "nounroll";
	and.b32  	%r97, %r41, 2147483640;
	cvt.s64.s32 	%rd12, %r86;
	add.s64 	%rd13, %rd12, %rd2;
	shl.b64 	%rd14, %rd13, 3;
	add.s64 	%rd15, %rd1, %rd14;
	ld.global.f64 	%fd19, [%rd15];
	ld.shared.v2.f64 	{%fd20, %fd21}, [%r94+-32];
	fma.rn.f64 	%fd22, %fd19, %fd20, %fd70;
	cvt.s64.s32 	%rd16, %r93;
	add.s64 	%rd17, %rd16, %rd2;
	shl.b64 	%rd18, %rd17, 3;
	add.s64 	%rd19, %rd1, %rd18;
	ld.global.f64 	%fd23, [%rd19];
	fma.rn.f64 	%fd24, %fd23, %fd21, %fd22;
	cvt.s64.s32 	%rd20, %r92;
	add.s64 	%rd21, %rd20, %rd2;
	shl.b64 	%rd22, %rd21, 3;
	add.s64 	%rd23, %rd1, %rd22;
	ld.global.f64 	%fd25, [%rd23];
	ld.shared.v2.f64 	{%fd26, %fd27}, [%r94+-16];
	fma.rn.f64 	%fd28, %fd25, %fd26, %fd24;
	cvt.s64.s32 	%rd24, %r91;
	add.s64 	%rd25, %rd24, %rd2;
	shl.b64 	%rd26, %rd25, 3;
	add.s64 	%rd27, %rd1, %rd26;
	ld.global.f64 	%fd29, [%rd27];
	fma.rn.f64 	%fd30, %fd29, %fd27, %fd28;
	cvt.s64.s32 	%rd28, %r90;
	add.s64 	%rd29, %rd28, %rd2;
	shl.b64 	%rd30, %rd29, 3;
	add.s64 	%rd31, %rd1, %rd30;
	ld.global.f64 	%fd31, [%rd31];
	ld.shared.v2.f64 	{%fd32, %fd33}, [%r94];
	fma.rn.f64 	%fd34, %fd31, %fd32, %fd30;
	cvt.s64.s32 	%rd32, %r89;
	add.s64 	%rd33, %rd32, %rd2;
	shl.b64 	%rd34, %rd33, 3;
	add.s64 	%rd35, %rd1, %rd34;
	ld.global.f64 	%fd35, [%rd35];
	fma.rn.f64 	%fd36, %fd35, %fd33, %fd34;
	cvt.s64.s32 	%rd36, %r88;
	add.s64 	%rd37, %rd36, %rd2;
	shl.b64 	%rd38, %rd37, 3;
	add.s64 	%rd39, %rd1, %rd38;
	ld.global.f64 	%fd37, [%rd39];
	ld.shared.v2.f64 	{%fd38, %fd39}, [%r94+16];
	fma.rn.f64 	%fd40, %fd37, %fd38, %fd36;
	cvt.s64.s32 	%rd40, %r87;
	add.s64 	%rd41, %rd40, %rd2;
	shl.b64 	%rd42, %rd41, 3;
	add.s64 	%rd43, %rd1, %rd42;
	ld.global.f64 	%fd41, [%rd43];
	fma.rn.f64 	%fd70, %fd41, %fd39, %fd40;
	add.s32 	%r95, %r95, 8;
	add.s32 	%r94, %r94, 64;
	shl.b32 	%r60, %r42, 3;
	add.s32 	%r93, %r93, %r60;
	add.s32 	%r92, %r92, %r60;
	add.s32 	%r91, %r91, %r60;
	add.s32 	%r90, %r90, %r60;
	add.s32 	%r89, %r89, %r60;
	add.s32 	%r88, %r88, %r60;
	add.s32 	%r87, %r87, %r60;
	add.s32 	%r86, %r86, %r60;
	setp.ne.s32 	%p4, %r95, 0;
	@%p4 bra 	$L__BB2_5;
$L__BB2_6:
	setp.eq.s32 	%p5, %r2, 0;
	@%p5 bra 	$L__BB2_14;
	add.s32 	%r61, %r2, -1;
	setp.lt.u32 	%p6, %r61, 3;
	@%p6 bra 	$L__BB2_9;
	add.s32 	%r62, %r97, %r85;
	mul.lo.s32 	%r63, %r62, %r42;
	cvt.s64.s32 	%rd44, %r63;
	add.s64 	%rd45, %rd44, %rd2;
	shl.b64 	%rd46, %rd45, 3;
	add.s64 	%rd47, %rd1, %rd46;
	ld.global.f64 	%fd43, [%rd47];
	shl.b32 	%r64, %r97, 3;
	mov.u32 	%r65, cache;
	add.s32 	%r66, %r65, %r64;
	ld.shared.f64 	%fd44, [%r66];
	fma.rn.f64 	%fd45, %fd43, %fd44, %fd70;
	add.s32 	%r67, %r63, %r42;
	cvt.s64.s32 	%rd48, %r67;
	add.s64 	%rd49, %rd48, %rd2;
	shl.b64 	%rd50, %rd49, 3;
	add.s64 	%rd51, %rd1, %rd50;
	ld.global.f64 	%fd46, [%rd51];
	ld.shared.f64 	%fd47, [%r66+8];
	fma.rn.f64 	%fd48, %fd46, %fd47, %fd45;
	add.s32 	%r68, %r62, 2;
	mul.lo.s32 	%r69, %r68, %r42;
	cvt.s64.s32 	%rd52, %r69;
	add.s64 	%rd53, %rd52, %rd2;
	shl.b64 	%rd54, %rd53, 3;
	add.s64 	%rd55, %rd1, %rd54;
	ld.global.f64 	%fd49, [%rd55];
	ld.shared.f64 	%fd50, [%r66+16];
	fma.rn.f64 	%fd51, %fd49, %fd50, %fd48;
	add.s32 	%r70, %r62, 3;
	mul.lo.s32 	%r71, %r70, %r42;
	cvt.s64.s32 	%rd56, %r71;
	add.s64 	%rd57, %rd56, %rd2;
	shl.b64 	%rd58, %rd57, 3;
	add.s64 	%rd59, %rd1, %rd58;
	ld.global.f64 	%fd52, [%rd59];
	ld.shared.f64 	%fd53, [%r66+24];
	fma.rn.f64 	%fd70, %fd52, %fd53, %fd51;
	add.s32 	%r97, %r97, 4;
$L__BB2_9:
	and.b32  	%r72, %r41, 3;
	setp.eq.s32 	%p7, %r72, 0;
	@%p7 bra 	$L__BB2_14;
	setp.eq.s32 	%p8, %r72, 1;
	@%p8 bra 	$L__BB2_12;
	add.s32 	%r73, %r97, %r85;
	mul.lo.s32 	%r74, %r73, %r42;
	cvt.s64.s32 	%rd60, %r74;
	add.s64 	%rd61, %rd60, %rd2;
	shl.b64 	%rd62, %rd61, 3;
	add.s64 	%rd63, %rd1, %rd62;
	ld.global.f64 	%fd55, [%rd63];
	shl.b32 	%r75, %r97, 3;
	mov.u32 	%r76, cache;
	add.s32 	%r77, %r76, %r75;
	ld.shared.f64 	%fd56, [%r77];
	fma.rn.f64 	%fd57, %fd55, %fd56, %fd70;
	add.s32 	%r78, %r74, %r42;
	cvt.s64.s32 	%rd64, %r78;
	add.s64 	%rd65, %rd64, %rd2;
	shl.b64 	%rd66, %rd65, 3;
	add.s64 	%rd67, %rd1, %rd66;
	ld.global.f64 	%fd58, [%rd67];
	ld.shared.f64 	%fd59, [%r77+8];
	fma.rn.f64 	%fd70, %fd58, %fd59, %fd57;
	add.s32 	%r97, %r97, 2;
$L__BB2_12:
	and.b32  	%r79, %r41, 1;
	setp.eq.b32 	%p9, %r79, 1;
	not.pred 	%p10, %p9;
	@%p10 bra 	$L__BB2_14;
	add.s32 	%r80, %r97, %r85;
	mul.lo.s32 	%r81, %r80, %r42;
	cvt.s64.s32 	%rd68, %r81;
	add.s64 	%rd69, %rd68, %rd2;
	shl.b64 	%rd70, %rd69, 3;
	add.s64 	%rd71, %rd1, %rd70;
	ld.global.f64 	%fd60, [%rd71];
	shl.b32 	%r82, %r97, 3;
	mov.u32 	%r83, cache;
	add.s32 	%r84, %r83, %r82;
	ld.shared.f64 	%fd61, [%r84];
	fma.rn.f64 	%fd70, %fd60, %fd61, %fd70;
$L__BB2_14:
	bar.sync 	0;
	add.s32 	%r85, %r85, %r41;
	setp.lt.s32 	%p11, %r85, %r40;
	@%p11 bra 	$L__BB2_2;
$L__BB2_15:
	ld.param.u64 	%rd75, [_Z13dgemm_kernel3iiiiPdiS_iS_i_param_8];
	cvta.to.global.u64 	%rd72, %rd75;
	shl.b64 	%rd73, %rd2, 3;
	add.s64 	%rd74, %rd72, %rd73;
	st.global.f64 	[%rd74], %fd70;
	ret;

}
	// .globl	_Z13dgemm_kernel4iiiiPdiS_iS_i
.visible .entry _Z13dgemm_kernel4iiiiPdiS_iS_i(
	.param .u32 _Z13dgemm_kernel4iiiiPdiS_iS_i_param_0,
	.param .u32 _Z13dgemm_kernel4iiiiPdiS_iS_i_param_1,
	.param .u32 _Z13dgemm_kernel4iiiiPdiS_iS_i_param_2,
	.param .u32 _Z13dgemm_kernel4iiiiPdiS_iS_i_param_3,
	.param .u64 .ptr .align 1 _Z13dgemm_kernel4iiiiPdiS_iS_i_param_4,
	.param .u32 _Z13dgemm_kernel4iiiiPdiS_iS_i_param_5,
	.param .u64 .ptr .align 1 _Z13dgemm_kernel4iiiiPdiS_iS_i_param_6,
	.param .u32 _Z13dgemm_kernel4iiiiPdiS_iS_i_param_7,
	.param .u64 .ptr .align 1 _Z13dgemm_kernel4iiiiPdiS_iS_i_param_8,
	.param .u32 _Z13dgemm_kernel4iiiiPdiS_iS_i_param_9
)
{
	.reg .pred 	%p<20>;
	.reg .b32 	%r<163>;
	.reg .b64 	%rd<74>;
	.reg .b64 	%fd<117>;

	ld.param.u32 	%r57, [_Z13dgemm_kernel4iiiiPdiS_iS_i_param_2];
	ld.param.u32 	%r58, [_Z13dgemm_kernel4iiiiPdiS_iS_i_param_3];
	ld.param.u64 	%rd9, [_Z13dgemm_kernel4iiiiPdiS_iS_i_param_4];
	ld.param.u32 	%r59, [_Z13dgemm_kernel4iiiiPdiS_iS_i_param_5];
	ld.param.u64 	%rd7, [_Z13dgemm_kernel4iiiiPdiS_iS_i_param_6];
	cvta.to.global.u64 	%rd10, %rd9;
	mov.u32 	%r60, %ctaid.x;
	mov.u32 	%r61, %ntid.x;
	mov.u32 	%r1, %tid.x;
	mad.lo.s32 	%r2, %r60, %r61, %r1;
	mul.wide.s32 	%rd11, %r2, 8;
	add.s64 	%rd72, %rd10, %rd11;
	setp.lt.s32 	%p1, %r58, 1;
	@%p1 bra 	$L__BB3_13;
	add.s32 	%r63, %r58, -1;
	and.b32  	%r3, %r58, 15;
	setp.lt.u32 	%p2, %r63, 15;
	mov.b32 	%r150, 0;
	@%p2 bra 	$L__BB3_4;
	and.b32  	%r150, %r58, 2147483632;
	mov.b32 	%r155, 0;
	mov.u32 	%r68, cache;
	mul.wide.s32 	%rd14, %r59, 8;
$L__BB3_3:
	.pragma "nounroll";
	mul.lo.s32 	%r65, %r155, %r59;
	mul.wide.s32 	%rd12, %r65, 8;
	add.s64 	%rd13, %rd72, %rd12;
	ld.global.f64 	%fd31, [%rd13];
	mad.lo.s32 	%r66, %r155, %r58, %r1;
	shl.b32 	%r67, %r66, 3;
	add.s32 	%r69, %r68, %r67;
	st.shared.f64 	[%r69], %fd31;
	add.s64 	%rd15, %rd13, %rd14;
	ld.global.f64 	%fd32, [%rd15];
	shl.b32 	%r70, %r58, 3;
	add.s32 	%r71, %r69, %r70;
	st.shared.f64 	[%r71], %fd32;
	add.s64 	%rd16, %rd15, %rd14;
	ld.global.f64 	%fd33, [%rd16];
	add.s32 	%r72, %r71, %r70;
	st.shared.f64 	[%r72], %fd33;
	add.s64 	%rd17, %rd16, %rd14;
	ld.global.f64 	%fd34, [%rd17];
	add.s32 	%r73, %r72, %r70;
	st.shared.f64 	[%r73], %fd34;
	add.s64 	%rd18, %rd17, %rd14;
	ld.global.f64 	%fd35, [%rd18];
	add.s32 	%r74, %r73, %r70;
	st.shared.f64 	[%r74], %fd35;
	add.s64 	%rd19, %rd18, %rd14;
	ld.global.f64 	%fd36, [%rd19];
	add.s32 	%r75, %r74, %r70;
	st.shared.f64 	[%r75], %fd36;
	add.s64 	%rd20, %rd19, %rd14;
	ld.global.f64 	%fd37, [%rd20];
	add.s32 	%r76, %r75, %r70;
	st.shared.f64 	[%r76], %fd37;
	add.s64 	%rd21, %rd20, %rd14;
	ld.global.f64 	%fd38, [%rd21];
	add.s32 	%r77, %r76, %r70;
	st.shared.f64 	[%r77], %fd38;
	add.s64 	%rd22, %rd21, %rd14;
	ld.global.f64 	%fd39, [%rd22];
	add.s32 	%r78, %r77, %r70;
	st.shared.f64 	[%r78], %fd39;
	add.s64 	%rd23, %rd22, %rd14;
	ld.global.f64 	%fd40, [%rd23];
	add.s32 	%r79, %r78, %r70;
	st.shared.f64 	[%r79], %fd40;
	add.s64 	%rd24, %rd23, %rd14;
	ld.global.f64 	%fd41, [%rd24];
	add.s32 	%r80, %r79, %r70;
	st.shared.f64 	[%r80], %fd41;
	add.s64 	%rd25, %rd24, %rd14;
	ld.global.f64 	%fd42, [%rd25];
	add.s32 	%r81, %r80, %r70;
	st.shared.f64 	[%r81], %fd42;
	add.s64 	%rd26, %rd25, %rd14;
	ld.global.f64 	%fd43, [%rd26];
	add.s32 	%r82, %r81, %r70;
	st.shared.f64 	[%r82], %fd43;
	add.s64 	%rd27, %rd26, %rd14;
	ld.global.f64 	%fd44, [%rd27];
	add.s32 	%r83, %r82, %r70;
	st.shared.f64 	[%r83], %fd44;
	add.s64 	%rd28, %rd27, %rd14;
	ld.global.f64 	%fd45, [%rd28];
	add.s32 	%r84, %r83, %r70;
	st.shared.f64 	[%r84], %fd45;
	add.s64 	%rd29, %rd28, %rd14;
	ld.global.f64 	%fd46, [%rd29];
	add.s32 	%r85, %r84, %r70;
	st.shared.f64 	[%r85], %fd46;
	add.s32 	%r155, %r155, 16;
	setp.eq.s32 	%p3, %r155, %r150;
	@%p3 bra 	$L__BB3_4;
	bra.uni 	$L__BB3_3;
$L__BB3_4:
	setp.eq.s32 	%p4, %r3, 0;
	@%p4 bra 	$L__BB3_13;
	and.b32  	%r6, %r58, 7;
	setp.lt.u32 	%p5, %r3, 8;
	@%p5 bra 	$L__BB3_7;
	mul.lo.s32 	%r86, %r150, %r59;
	mul.wide.s32 	%rd30, %r86, 8;
	add.s64 	%rd31, %rd72, %rd30;
	ld.global.f64 	%fd47, [%rd31];
	mad.lo.s32 	%r87, %r150, %r58, %r1;
	shl.b32 	%r88, %r87, 3;
	mov.u32 	%r89, cache;
	add.s32 	%r90, %r89, %r88;
	st.shared.f64 	[%r90], %fd47;
	mul.wide.s32 	%rd32, %r59, 8;
	add.s64 	%rd33, %rd31, %rd32;
	ld.global.f64 	%fd48, [%rd33];
	shl.b32 	%r91, %r58, 3;
	add.s32 	%r92, %r90, %r91;
	st.shared.f64 	[%r92], %fd48;
	add.s64 	%rd34, %rd33, %rd32;
	ld.global.f64 	%fd49, [%rd34];
	add.s32 	%r93, %r92, %r91;
	st.shared.f64 	[%r93], %fd49;
	add.s64 	%rd35, %rd34, %rd32;
	ld.global.f64 	%fd50, [%rd35];
	add.s32 	%r94, %r93, %r91;
	st.shared.f64 	[%r94], %fd50;
	add.s64 	%rd36, %rd35, %rd32;
	ld.global.f64 	%fd51, [%rd36];
	add.s32 	%r95, %r94, %r91;
	st.shared.f64 	[%r95], %fd51;
	add.s64 	%rd37, %rd36, %rd32;
	ld.global.f64 	%fd52, [%rd37];
	add.s32 	%r96, %r95, %r91;
	st.shared.f64 	[%r96], %fd52;
	add.s64 	%rd38, %rd37, %rd32;
	ld.global.f64 	%fd53, [%rd38];
	add.s32 	%r97, %r96, %r91;
	st.shared.f64 	[%r97], %fd53;
	add.s64 	%rd39, %rd38, %rd32;
	ld.global.f64 	%fd54, [%rd39];
	add.s32 	%r98, %r97, %r91;
	st.shared.f64 	[%r98], %fd54;
	add.s32 	%r150, %r150, 8;
$L__BB3_7:
	setp.eq.s32 	%p6, %r6, 0;
	@%p6 bra 	$L__BB3_13;
	and.b32  	%r9, %r58, 3;
	setp.lt.u32 	%p7, %r6, 4;
	@%p7 bra 	$L__BB3_10;
	mul.lo.s32 	%r99, %r150, %r59;
	mul.wide.s32 	%rd40, %r99, 8;
	add.s64 	%rd41, %rd72, %rd40;
	ld.global.f64 	%fd55, [%rd41];
	mad.lo.s32 	%r100, %r150, %r58, %r1;
	shl.b32 	%r101, %r100, 3;
	mov.u32 	%r102, cache;
	add.s32 	%r103, %r102, %r101;
	st.shared.f64 	[%r103], %fd55;
	mul.wide.s32 	%rd42, %r59, 8;
	add.s64 	%rd43, %rd41, %rd42;
	ld.global.f64 	%fd56, [%rd43];
	shl.b32 	%r104, %r58, 3;
	add.s32 	%r105, %r103, %r104;
	st.shared.f64 	[%r105], %fd56;
	add.s64 	%rd44, %rd43, %rd42;
	ld.global.f64 	%fd57, [%rd44];
	add.s32 	%r106, %r105, %r104;
	st.shared.f64 	[%r106], %fd57;
	add.s64 	%rd45, %rd44, %rd42;
	ld.global.f64 	%fd58, [%rd45];
	add.s32 	%r107, %r106, %r104;
	st.shared.f64 	[%r107], %fd58;
	add.s32 	%r150, %r150, 4;
$L__BB3_10:
	setp.eq.s32 	%p8, %r9, 0;
	@%p8 bra 	$L__BB3_13;
	mov.b32 	%r154, 0;
	mov.u32 	%r112, cache;
$L__BB3_12:
	.pragma "nounroll";
	mul.lo.s32 	%r109, %r150, %r59;
	mul.wide.s32 	%rd46, %r109, 8;
	add.s64 	%rd47, %rd72, %rd46;
	ld.global.f64 	%fd59, [%rd47];
	mad.lo.s32 	%r110, %r150, %r58, %r1;
	shl.b32 	%r111, %r110, 3;
	add.s32 	%r113, %r112, %r111;
	st.shared.f64 	[%r113], %fd59;
	add.s32 	%r150, %r150, 1;
	add.s32 	%r154, %r154, 1;
	setp.ne.s32 	%p9, %r154, %r9;
	@%p9 bra 	$L__BB3_12;
$L__BB3_13:
	setp.lt.s32 	%p10, %r57, 1;
	mov.f64 	%fd115, 0d0000000000000000;
	@%p10 bra 	$L__BB3_28;
	mul.lo.s32 	%r115, %r58, %r58;
	shl.b32 	%r116, %r115, 3;
	mov.u32 	%r117, cache;
	add.s32 	%r16, %r117, %r116;
	mul.lo.s32 	%r17, %r59, %r58;
	shl.b32 	%r118, %r1, 3;
	add.s32 	%r18, %r117, %r118;
	shl.b32 	%r19, %r58, 3;
	add.s32 	%r20, %r18, %r19;
	add.s32 	%r21, %r20, %r19;
	add.s32 	%r22, %r21, %r19;
	add.s32 	%r23, %r22, %r19;
	add.s32 	%r24, %r23, %r19;
	add.s32 	%r25, %r24, %r19;
	add.s32 	%r26, %r25, %r19;
	add.s32 	%r27, %r26, %r19;
	add.s32 	%r28, %r27, %r19;
	add.s32 	%r29, %r28, %r19;
	add.s32 	%r30, %r29, %r19;
	add.s32 	%r31, %r30, %r19;
	add.s32 	%r32, %r31, %r19;
	add.s32 	%r33, %r32, %r19;
	add.s32 	%r34, %r58, -1;
	and.b32  	%r35, %r58, 7;
	and.b32  	%r36, %r58, 3;
	and.b32  	%r37, %r58, 2147483640;
	and.b32  	%r38, %r58, 1;
	neg.s32 	%r39, %r37;
	shl.b32 	%r40, %r58, 6;
	add.s32 	%r41, %r16, 32;
	cvta.to.global.u64 	%rd73, %rd7;
	mov.f64 	%fd115, 0d0000000000000000;
	mov.b32 	%r156, 0;
	mul.wide.u32 	%rd48, %r1, 8;
	mul.wide.s32 	%rd50, %r17, 8;
	mul.wide.s32 	%rd51, %r59, 8;
$L__BB3_15:
	setp.lt.s32 	%p11, %r58, 1;
	bar.sync 	0;
	add.s64 	%rd49, %rd73, %rd48;
	ld.global.f64 	%fd62, [%rd49];
	shl.b32 	%r119, %r1, 3;
	add.s32 	%r120, %r16, %r119;
	st.shared.f64 	[%r120], %fd62;
	bar.sync 	0;
	add.s64 	%rd72, %rd72, %rd50;
	ld.global.f64 	%fd2, [%rd72];
	add.s64 	%rd52, %rd72, %rd51;
	ld.global.f64 	%fd3, [%rd52];
	add.s64 	%rd53, %rd52, %rd51;
	ld.global.f64 	%fd4, [%rd53];
	add.s64 	%rd54, %rd53, %rd51;
	ld.global.f64 	%fd5, [%rd54];
	add.s64 	%rd55, %rd54, %rd51;
	ld.global.f64 	%fd6, [%rd55];
	add.s64 	%rd56, %rd55, %rd51;
	ld.global.f64 	%fd7, [%rd56];
	add.s64 	%rd57, %rd56, %rd51;
	ld.global.f64 	%fd8, [%rd57];
	add.s64 	%rd58, %rd57, %rd51;
	ld.global.f64 	%fd9, [%rd58];
	add.s64 	%rd59, %rd58, %rd51;
	ld.global.f64 	%fd10, [%rd59];
	add.s64 	%rd60, %rd59, %rd51;
	ld.global.f64 	%fd11, [%rd60];
	add.s64 	%rd61, %rd60, %rd51;
	ld.global.f64 	%fd12, [%rd61];
	add.s64 	%rd62, %rd61, %rd51;
	ld.global.f64 	%fd13, [%rd62];
	add.s64 	%rd63, %rd62, %rd51;
	ld.global.f64 	%fd14, [%rd63];
	add.s64 	%rd64, %rd63, %rd51;
	ld.global.f64 	%fd15, [%rd64];
	add.s64 	%rd65, %rd64, %rd51;
	ld.global.f64 	%fd16, [%rd65];
	add.s64 	%rd66, %rd65, %rd51;
	ld.global.f64 	%fd17, [%rd66];
	@%p11 bra 	$L__BB3_27;
	setp.lt.u32 	%p12, %r34, 7;
	mov.b32 	%r161, 0;
	@%p12 bra 	$L__BB3_19;
	mov.u32 	%r157, %r41;
	mov.u32 	%r158, %r18;
	mov.u32 	%r159, %r39;
$L__BB3_18:
	.pragma "nounroll";
	ld.shared.f64 	%fd64, [%r158];
	ld.shared.f64 	%fd65, [%r157+-32];
	fma.rn.f64 	%fd66, %fd64, %fd65, %fd115;
	add.s32 	%r122, %r158, %r19;
	ld.shared.f64 	%fd67, [%r122];
	ld.shared.f64 	%fd68, [%r157+-24];
	fma.rn.f64 	%fd69, %fd67, %fd68, %fd66;
	add.s32 	%r123, %r122, %r19;
	ld.shared.f64 	%fd70, [%r123];
	ld.shared.f64 	%fd71, [%r157+-16];
	fma.rn.f64 	%fd72, %fd70, %fd71, %fd69;
	add.s32 	%r124, %r123, %r19;
	ld.shared.f64 	%fd73, [%r124];
	ld.shared.f64 	%fd74, [%r157+-8];
	fma.rn.f64 	%fd75, %fd73, %fd74, %fd72;
	add.s32 	%r125, %r124, %r19;
	ld.shared.f64 	%fd76, [%r125];
	ld.shared.f64 	%fd77, [%r157];
	fma.rn.f64 	%fd78, %fd76, %fd77, %fd75;
	add.s32 	%r126, %r125, %r19;
	ld.shared.f64 	%fd79, [%r126];
	ld.shared.f64 	%fd80, [%r157+8];
	fma.rn.f64 	%fd81, %fd79, %fd80, %fd78;
	add.s32 	%r127, %r126, %r19;
	ld.shared.f64 	%fd82, [%r127];
	ld.shared.f64 	%fd83, [%r157+16];
	fma.rn.f64 	%fd84, %fd82, %fd83, %fd81;
	add.s32 	%r128, %r127, %r19;
	ld.shared.f64 	%fd85, [%r128];
	ld.shared.f64 	%fd86, [%r157+24];
	fma.rn.f64 	%fd115, %fd85, %fd86, %fd84;
	add.s32 	%r159, %r159, 8;
	add.s32 	%r158, %r158, %r40;
	add.s32 	%r157, %r157, 64;
	setp.ne.s32 	%p13, %r159, 0;
	mov.u32 	%r161, %r37;
	@%p13 bra 	$L__BB3_18;
$L__BB3_19:
	setp.eq.s32 	%p14, %r35, 0;
	@%p14 bra 	$L__BB3_27;
	add.s32 	%r129, %r35, -1;
	setp.lt.u32 	%p15, %r129, 3;
	@%p15 bra 	$L__BB3_22;
	mul.lo.s32 	%r130, %r161, %r58;
	shl.b32 	%r131, %r130, 3;
	add.s32 	%r132, %r18, %r131;
	ld.shared.f64 	%fd88, [%r132];
	shl.b32 	%r133, %r161, 3;
	add.s32 	%r134, %r16, %r133;
	ld.shared.f64 	%fd89, [%r134];
	fma.rn.f64 	%fd90, %fd88, %fd89, %fd115;
	add.s32 	%r135, %r132, %r19;
	ld.shared.f64 	%fd91, [%r135];
	ld.shared.f64 	%fd92, [%r134+8];
	fma.rn.f64 	%fd93, %fd91, %fd92, %fd90;
	add.s32 	%r136, %r135, %r19;
	ld.shared.f64 	%fd94, [%r136];
	ld.shared.f64 	%fd95, [%r134+16];
	fma.rn.f64 	%fd96, %fd94, %fd95, %fd93;
	add.s32 	%r137, %r136, %r19;
	ld.shared.f64 	%fd97, [%r137];
	ld.shared.f64 	%fd98, [%r134+24];
	fma.rn.f64 	%fd115, %fd97, %fd98, %fd96;
	add.s32 	%r161, %r161, 4;
$L__BB3_22:
	setp.eq.s32 	%p16, %r36, 0;
	@%p16 bra 	$L__BB3_27;
	setp.eq.s32 	%p17, %r36, 1;
	@%p17 bra 	$L__BB3_25;
	mul.lo.s32 	%r138, %r161, %r58;
	shl.b32 	%r139, %r138, 3;
	add.s32 	%r140, %r18, %r139;
	ld.shared.f64 	%fd100, [%r140];
	shl.b32 	%r141, %r161, 3;
	add.s32 	%r142, %r16, %r141;
	ld.shared.f64 	%fd101, [%r142];
	fma.rn.f64 	%fd102, %fd100, %fd101, %fd115;
	add.s32 	%r143, %r140, %r19;
	ld.shared.f64 	%fd103, [%r143];
	ld.shared.f64 	%fd104, [%r142+8];
	fma.rn.f64 	%fd115, %fd103, %fd104, %fd102;
	add.s32 	%r161, %r161, 2;
$L__BB3_25:
	setp.eq.s32 	%p18, %r38, 0;
	@%p18 bra 	$L__BB3_27;
	mul.lo.s32 	%r144, %r161, %r58;
	shl.b32 	%r145, %r144, 3;
	add.s32 	%r146, %r18, %r145;
	ld.shared.f64 	%fd105, [%r146];
	shl.b32 	%r147, %r161, 3;
	add.s32 	%r148, %r16, %r147;
	ld.shared.f64 	%fd106, [%r148];
	fma.rn.f64 	%fd115, %fd105, %fd106, %fd115;
$L__BB3_27:
	st.shared.f64 	[%r18], %fd2;
	st.shared.f64 	[%r20], %fd3;
	st.shared.f64 	[%r21], %fd4;
	st.shared.f64 	[%r22], %fd5;
	st.shared.f64 	[%r23], %fd6;
	st.shared.f64 	[%r24], %fd7;
	st.shared.f64 	[%r25], %fd8;
	st.shared.f64 	[%r26], %fd9;
	st.shared.f64 	[%r27], %fd10;
	st.shared.f64 	[%r28], %fd11;
	st.shared.f64 	[%r29], %fd12;
	st.shared.f64 	[%r30], %fd13;
	st.shared.f64 	[%r31], %fd14;
	st.shared.f64 	[%r32], %fd15;
	st.shared.f64 	[%r33], %fd16;
	add.s32 	%r149, %r33, %r19;
	st.shared.f64 	[%r149], %fd17;
	add.s32 	%r156, %r156, %r58;
	setp.lt.s32 	%p19, %r156, %r57;
	mul.wide.s32 	%rd67, %r58, 8;
	add.s64 	%rd73, %rd73, %rd67;
	@%p19 bra 	$L__BB3_15;
$L__BB3_28:
	ld.param.u64 	%rd71, [_Z13dgemm_kernel4iiiiPdiS_iS_i_param_8];
	cvta.to.global.u64 	%rd68, %rd71;
	mul.wide.s32 	%rd69, %r2, 8;
	add.s64 	%rd70, %rd68, %rd69;
	st.global.f64 	[%rd70], %fd115;
	ret;

}
	// .globl	_Z15dgemm_kernel4_1iiiiPdiS_iS_i
.visible .entry _Z15dgemm_kernel4_1iiiiPdiS_iS_i(
	.param .u32 _Z15dgemm_kernel4_1iiiiPdiS_iS_i_param_0,
	.param .u32 _Z15dgemm_kernel4_1iiiiPdiS_iS_i_param_1,
	.param .u32 _Z15dgemm_kernel4_1iiiiPdiS_iS_i_param_2,
	.param .u32 _Z15dgemm_kernel4_1iiiiPdiS_iS_i_param_3,
	.param .u64 .ptr .align 1 _Z15dgemm_kernel4_1iiiiPdiS_iS_i_param_4,
	.param .u32 _Z15dgemm_kernel4_1iiiiPdiS_iS_i_param_5,
	.param .u64 .ptr .align 1 _Z15dgemm_kernel4_1iiiiPdiS_iS_i_param_6,
	.param .u32 _Z15dgemm_kernel4_1iiiiPdiS_iS_i_param_7,
	.param .u64 .ptr .align 1 _Z15dgemm_kernel4_1iiiiPdiS_iS_i_param_8,
	.param .u32 _Z15dgemm_kernel4_1iiiiPdiS_iS_i_param_9
)
{
	.reg .pred 	%p<22>;
	.reg .b32 	%r<170>;
	.reg .b64 	%rd<67>;
	.reg .b64 	%fd<113>;

	ld.param.u32 	%r48, [_Z15dgemm_kernel4_1iiiiPdiS_iS_i_param_2];
	ld.param.u32 	%r49, [_Z15dgemm_kernel4_1iiiiPdiS_iS_i_param_3];
	ld.param.u64 	%rd7, [_Z15dgemm_kernel4_1iiiiPdiS_iS_i_param_4];
	ld.param.u32 	%r50, [_Z15dgemm_kernel4_1iiiiPdiS_iS_i_param_5];
	ld.param.u64 	%rd5, [_Z15dgemm_kernel4_1iiiiPdiS_iS_i_param_6];
	cvta.to.global.u64 	%rd8, %rd7;
	shr.s32 	%r51, %r49, 31;
	shr.u32 	%r52, %r51, 30;
	add.s32 	%r53, %r49, %r52;
	shr.s32 	%r1, %r53, 2;
	mov.u32 	%r54, %ctaid.x;
	mov.u32 	%r55, %ntid.x;
	mov.u32 	%r2, %tid.x;
	mad.lo.s32 	%r3, %r54, %r55, %r2;
	mul.wide.s32 	%rd9, %r3, 8;
	add.s64 	%rd1, %rd8, %rd9;
	setp.lt.s32 	%p1, %r49, 4;
	@%p1 bra 	$L__BB4_13;
	add.s32 	%r57, %r1, -1;
	and.b32  	%r4, %r1, 15;
	setp.lt.u32 	%p2, %r57, 15;
	mov.b32 	%r158, 0;
	@%p2 bra 	$L__BB4_4;
	and.b32  	%r158, %r1, 536870896;
	mov.b32 	%r156, 0;
	mov.u32 	%r62, cache;
	mul.wide.s32 	%rd12, %r50, 8;
$L__BB4_3:
	.pragma "nounroll";
	mul.lo.s32 	%r59, %r156, %r50;
	mul.wide.s32 	%rd10, %r59, 8;
	add.s64 	%rd11, %rd1, %rd10;
	ld.global.f64 	%fd21, [%rd11];
	mad.lo.s32 	%r60, %r156, %r49, %r2;
	shl.b32 	%r61, %r60, 3;
	add.s32 	%r63, %r62, %r61;
	st.shared.f64 	[%r63], %fd21;
	add.s64 	%rd13, %rd11, %rd12;
	ld.global.f64 	%fd22, [%rd13];
	shl.b32 	%r64, %r49, 3;
	add.s32 	%r65, %r63, %r64;
	st.shared.f64 	[%r65], %fd22;
	add.s64 	%rd14, %rd13, %rd12;
	ld.global.f64 	%fd23, [%rd14];
	add.s32 	%r66, %r65, %r64;
	st.shared.f64 	[%r66], %fd23;
	add.s64 	%rd15, %rd14, %rd12;
	ld.global.f64 	%fd24, [%rd15];
	add.s32 	%r67, %r66, %r64;
	st.shared.f64 	[%r67], %fd24;
	add.s64 	%rd16, %rd15, %rd12;
	ld.global.f64 	%fd25, [%rd16];
	add.s32 	%r68, %r67, %r64;
	st.shared.f64 	[%r68], %fd25;
	add.s64 	%rd17, %rd16, %rd12;
	ld.global.f64 	%fd26, [%rd17];
	add.s32 	%r69, %r68, %r64;
	st.shared.f64 	[%r69], %fd26;
	add.s64 	%rd18, %rd17, %rd12;
	ld.global.f64 	%fd27, [%rd18];
	add.s32 	%r70, %r69, %r64;
	st.shared.f64 	[%r70], %fd27;
	add.s64 	%rd19, %rd18, %rd12;
	ld.global.f64 	%fd28, [%rd19];
	add.s32 	%r71, %r70, %r64;
	st.shared.f64 	[%r71], %fd28;
	add.s64 	%rd20, %rd19, %rd12;
	ld.global.f64 	%fd29, [%rd20];
	add.s32 	%r72, %r71, %r64;
	st.shared.f64 	[%r72], %fd29;
	add.s64 	%rd21, %rd20, %rd12;
	ld.global.f64 	%fd30, [%rd21];
	add.s32 	%r73, %r72, %r64;
	st.shared.f64 	[%r73], %fd30;
	add.s64 	%rd22, %rd21, %rd12;
	ld.global.f64 	%fd31, [%rd22];
	add.s32 	%r74, %r73, %r64;
	st.shared.f64 	[%r74], %fd31;
	add.s64 	%rd23, %rd22, %rd12;
	ld.global.f64 	%fd32, [%rd23];
	add.s32 	%r75, %r74, %r64;
	st.shared.f64 	[%r75], %fd32;
	add.s64 	%rd24, %rd23, %rd12;
	ld.global.f64 	%fd33, [%rd24];
	add.s32 	%r76, %r75, %r64;
	st.shared.f64 	[%r76], %fd33;
	add.s64 	%rd25, %rd24, %rd12;
	ld.global.f64 	%fd34, [%rd25];
	add.s32 	%r77, %r76, %r64;
	st.shared.f64 	[%r77], %fd34;
	add.s64 	%rd26, %rd25, %rd12;
	ld.global.f64 	%fd35, [%rd26];
	add.s32 	%r78, %r77, %r64;
	st.shared.f64 	[%r78], %fd35;
	add.s64 	%rd27, %rd26, %rd12;
	ld.global.f64 	%fd36, [%rd27];
	add.s32 	%r79, %r78, %r64;
	st.shared.f64 	[%r79], %fd36;
	add.s32 	%r156, %r156, 16;
	setp.ne.s32 	%p3, %r156, %r158;
	@%p3 bra 	$L__BB4_3;
$L__BB4_4:
	setp.eq.s32 	%p4, %r4, 0;
	@%p4 bra 	$L__BB4_13;
	and.b32  	%r9, %r1, 7;
	setp.lt.u32 	%p5, %r4, 8;
	@%p5 bra 	$L__BB4_7;
	mul.lo.s32 	%r80, %r158, %r50;
	mul.wide.s32 	%rd28, %r80, 8;
	add.s64 	%rd29, %rd1, %rd28;
	ld.global.f64 	%fd37, [%rd29];
	mad.lo.s32 	%r81, %r158, %r49, %r2;
	shl.b32 	%r82, %r81, 3;
	mov.u32 	%r83, cache;
	add.s32 	%r84, %r83, %r82;
	st.shared.f64 	[%r84], %fd37;
	mul.wide.s32 	%rd30, %r50, 8;
	add.s64 	%rd31, %rd29, %rd30;
	ld.global.f64 	%fd38, [%rd31];
	shl.b32 	%r85, %r49, 3;
	add.s32 	%r86, %r84, %r85;
	st.shared.f64 	[%r86], %fd38;
	add.s64 	%rd32, %rd31, %rd30;
	ld.global.f64 	%fd39, [%rd32];
	add.s32 	%r87, %r86, %r85;
	st.shared.f64 	[%r87], %fd39;
	add.s64 	%rd33, %rd32, %rd30;
	ld.global.f64 	%fd40, [%rd33];
	add.s32 	%r88, %r87, %r85;
	st.shared.f64 	[%r88], %fd40;
	add.s64 	%rd34, %rd33, %rd30;
	ld.global.f64 	%fd41, [%rd34];
	add.s32 	%r89, %r88, %r85;
	st.shared.f64 	[%r89], %fd41;
	add.s64 	%rd35, %rd34, %rd30;
	ld.global.f64 	%fd42, [%rd35];
	add.s32 	%r90, %r89, %r85;
	st.shared.f64 	[%r90], %fd42;
	add.s64 	%rd36, %rd35, %rd30;
	ld.global.f64 	%fd43, [%rd36];
	add.s32 	%r91, %r90, %r85;
	st.shared.f64 	[%r91], %fd43;
	add.s64 	%rd37, %rd36, %rd30;
	ld.global.f64 	%fd44, [%rd37];
	add.s32 	%r92, %r91, %r85;
	st.shared.f64 	[%r92], %fd44;
	add.s32 	%r158, %r158, 8;
$L__BB4_7:
	setp.eq.s32 	%p6, %r9, 0;
	@%p6 bra 	$L__BB4_13;
	and.b32  	%r12, %r1, 3;
	setp.lt.u32 	%p7, %r9, 4;
	@%p7 bra 	$L__BB4_10;
	mul.lo.s32 	%r93, %r158, %r50;
	mul.wide.s32 	%rd38, %r93, 8;
	add.s64 	%rd39, %rd1, %rd38;
	ld.global.f64 	%fd45, [%rd39];
	mad.lo.s32 	%r94, %r158, %r49, %r2;
	shl.b32 	%r95, %r94, 3;
	mov.u32 	%r96, cache;
	add.s32 	%r97, %r96, %r95;
	st.shared.f64 	[%r97], %fd45;
	mul.wide.s32 	%rd40, %r50, 8;
	add.s64 	%rd41, %rd39, %rd40;
	ld.global.f64 	%fd46, [%rd41];
	shl.b32 	%r98, %r49, 3;
	add.s32 	%r99, %r97, %r98;
	st.shared.f64 	[%r99], %fd46;
	add.s64 	%rd42, %rd41, %rd40;
	ld.global.f64 	%fd47, [%rd42];
	add.s32 	%r100, %r99, %r98;
	st.shared.f64 	[%r100], %fd47;
	add.s64 	%rd43, %rd42, %rd40;
	ld.global.f64 	%fd48, [%rd43];
	add.s32 	%r101, %r100, %r98;
	st.shared.f64 	[%r101], %fd48;
	add.s32 	%r158, %r158, 4;
$L__BB4_10:
	setp.eq.s32 	%p8, %r12, 0;
	@%p8 bra 	$L__BB4_13;
	mov.b32 	%r161, 0;
	mov.u32 	%r106, cache;
$L__BB4_12:
	.pragma "nounroll";
	mul.lo.s32 	%r103, %r158, %r50;
	mul.wide.s32 	%rd44, %r103, 8;
	add.s64 	%rd45, %rd1, %rd44;
	ld.global.f64 	%fd49, [%rd45];
	mad.lo.s32 	%r104, %r158, %r49, %r2;
	shl.b32 	%r105, %r104, 3;
	add.s32 	%r107, %r106, %r105;
	st.shared.f64 	[%r107], %fd49;
	add.s32 	%r158, %r158, 1;
	add.s32 	%r161, %r161, 1;
	setp.ne.s32 	%p9, %r161, %r12;
	@%p9 bra 	$L__BB4_12;
$L__BB4_13:
	bar.sync 	0;
	setp.lt.s32 	%p10, %r48, 1;
	mov.f64 	%fd110, 0d0000000000000000;
	@%p10 bra 	$L__BB4_31;
	mul.lo.s32 	%r109, %r1, %r49;
	shl.b32 	%r110, %r109, 3;
	mov.u32 	%r111, cache;
	add.s32 	%r19, %r111, %r110;
	cvt.u64.u32 	%rd2, %r2;
	shl.b32 	%r112, %r2, 3;
	add.s32 	%r20, %r19, %r112;
	add.s32 	%r21, %r111, %r112;
	shl.b32 	%r22, %r49, 3;
	add.s32 	%r23, %r21, %r22;
	add.s32 	%r24, %r23, %r22;
	add.s32 	%r25, %r24, %r22;
	and.b32  	%r26, %r1, 7;
	mul.lo.s32 	%r113, %r1, %r50;
	shl.b32 	%r27, %r113, 2;
	and.b32  	%r28, %r1, 536870904;
	neg.s32 	%r29, %r28;
	shl.b32 	%r30, %r49, 6;
	cvta.to.global.u64 	%rd3, %rd5;
	mov.f64 	%fd110, 0d0000000000000000;
	mov.b32 	%r162, 0;
	mul.wide.s32 	%rd59, %r50, 8;
	mul.wide.s32 	%rd51, %r27, 8;
$L__BB4_15:
	setp.lt.s32 	%p11, %r49, 4;
	cvt.s64.s32 	%rd46, %r162;
	bar.sync 	0;
	add.s64 	%rd47, %rd46, %rd2;
	shl.b64 	%rd48, %rd47, 3;
	add.s64 	%rd49, %rd3, %rd48;
	ld.global.f64 	%fd52, [%rd49];
	st.shared.f64 	[%r20], %fd52;
	bar.sync 	0;
	mul.lo.s32 	%r114, %r162, %r50;
	mul.wide.s32 	%rd50, %r114, 8;
	add.s64 	%rd4, %rd1, %rd50;
	@%p11 bra 	$L__BB4_29;
	mov.b32 	%r163, 0;
$L__BB4_17:
	mov.u32 	%r32, %r163;
	add.s32 	%r117, %r1, -1;
	setp.lt.u32 	%p12, %r117, 7;
	add.s32 	%r163, %r32, 1;
	mul.lo.s32 	%r34, %r32, %r1;
	add.s32 	%r118, %r34, %r1;
	mul.lo.s32 	%r119, %r118, %r50;
	mul.wide.s32 	%rd57, %r119, 8;
	add.s64 	%rd58, %rd4, %rd57;
	ld.global.f64 	%fd3, [%rd58];
	add.s64 	%rd60, %rd58, %rd59;
	ld.global.f64 	%fd4, [%rd60];
	add.s64 	%rd61, %rd60, %rd59;
	ld.global.f64 	%fd5, [%rd61];
	add.s64 	%rd62, %rd61, %rd59;
	ld.global.f64 	%fd6, [%rd62];
	mov.b32 	%r168, 0;
	@%p12 bra 	$L__BB4_20;
	shl.b32 	%r120, %r32, 3;
	add.s32 	%r121, %r22, %r120;
	mov.u32 	%r122, cache;
	mad.lo.s32 	%r123, %r1, %r121, %r122;
	add.s32 	%r164, %r123, 32;
	mov.u32 	%r165, %r21;
	mov.u32 	%r166, %r29;
$L__BB4_19:
	.pragma "nounroll";
	ld.shared.f64 	%fd58, [%r165];
	ld.shared.f64 	%fd59, [%r164+-32];
	fma.rn.f64 	%fd60, %fd58, %fd59, %fd110;
	add.s32 	%r124, %r165, %r22;
	ld.shared.f64 	%fd61, [%r124];
	ld.shared.f64 	%fd62, [%r164+-24];
	fma.rn.f64 	%fd63, %fd61, %fd62, %fd60;
	add.s32 	%r125, %r124, %r22;
	ld.shared.f64 	%fd64, [%r125];
	ld.shared.f64 	%fd65, [%r164+-16];
	fma.rn.f64 	%fd66, %fd64, %fd65, %fd63;
	add.s32 	%r126, %r125, %r22;
	ld.shared.f64 	%fd67, [%r126];
	ld.shared.f64 	%fd68, [%r164+-8];
	fma.rn.f64 	%fd69, %fd67, %fd68, %fd66;
	add.s32 	%r127, %r126, %r22;
	ld.shared.f64 	%fd70, [%r127];
	ld.shared.f64 	%fd71, [%r164];
	fma.rn.f64 	%fd72, %fd70, %fd71, %fd69;
	add.s32 	%r128, %r127, %r22;
	ld.shared.f64 	%fd73, [%r128];
	ld.shared.f64 	%fd74, [%r164+8];
	fma.rn.f64 	%fd75, %fd73, %fd74, %fd72;
	add.s32 	%r129, %r128, %r22;
	ld.shared.f64 	%fd76, [%r129];
	ld.shared.f64 	%fd77, [%r164+16];
	fma.rn.f64 	%fd78, %fd76, %fd77, %fd75;
	add.s32 	%r130, %r129, %r22;
	ld.shared.f64 	%fd79, [%r130];
	ld.shared.f64 	%fd80, [%r164+24];
	fma.rn.f64 	%fd110, %fd79, %fd80, %fd78;
	add.s32 	%r166, %r166, 8;
	add.s32 	%r165, %r165, %r30;
	add.s32 	%r164, %r164, 64;
	setp.ne.s32 	%p13, %r166, 0;
	mov.u32 	%r168, %r28;
	@%p13 bra 	$L__BB4_19;
$L__BB4_20:
	setp.eq.s32 	%p14, %r26, 0;
	@%p14 bra 	$L__BB4_28;
	add.s32 	%r131, %r26, -1;
	setp.lt.u32 	%p15, %r131, 3;
	@%p15 bra 	$L__BB4_23;
	mul.lo.s32 	%r132, %r168, %r49;
	shl.b32 	%r133, %r132, 3;
	add.s32 	%r134, %r21, %r133;
	ld.shared.f64 	%fd82, [%r134];
	add.s32 	%r135, %r168, %r34;
	shl.b32 	%r136, %r135, 3;
	add.s32 	%r137, %r19, %r136;
	ld.shared.f64 	%fd83, [%r137];
	fma.rn.f64 	%fd84, %fd82, %fd83, %fd110;
	add.s32 	%r138, %r134, %r22;
	ld.shared.f64 	%fd85, [%r138];
	ld.shared.f64 	%fd86, [%r137+8];
	fma.rn.f64 	%fd87, %fd85, %fd86, %fd84;
	add.s32 	%r139, %r138, %r22;
	ld.shared.f64 	%fd88, [%r139];
	ld.shared.f64 	%fd89, [%r137+16];
	fma.rn.f64 	%fd90, %fd88, %fd89, %fd87;
	add.s32 	%r140, %r139, %r22;
	ld.shared.f64 	%fd91, [%r140];
	ld.shared.f64 	%fd92, [%r137+24];
	fma.rn.f64 	%fd110, %fd91, %fd92, %fd90;
	add.s32 	%r168, %r168, 4;
$L__BB4_23:
	and.b32  	%r141, %r1, 3;
	setp.eq.s32 	%p16, %r141, 0;
	@%p16 bra 	$L__BB4_28;
	setp.eq.s32 	%p17, %r141, 1;
	@%p17 bra 	$L__BB4_26;
	mul.lo.s32 	%r142, %r168, %r49;
	shl.b32 	%r143, %r142, 3;
	add.s32 	%r144, %r21, %r143;
	ld.shared.f64 	%fd94, [%r144];
	add.s32 	%r145, %r168, %r34;
	shl.b32 	%r146, %r145, 3;
	add.s32 	%r147, %r19, %r146;
	ld.shared.f64 	%fd95, [%r147];
	fma.rn.f64 	%fd96, %fd94, %fd95, %fd110;
	add.s32 	%r148, %r144, %r22;
	ld.shared.f64 	%fd97, [%r148];
	ld.shared.f64 	%fd98, [%r147+8];
	fma.rn.f64 	%fd110, %fd97, %fd98, %fd96;
	add.s32 	%r168, %r168, 2;
$L__BB4_26:
	and.b32  	%r149, %r1, 1;
	setp.eq.b32 	%p18, %r149, 1;
	not.pred 	%p19, %p18;
	@%p19 bra 	$L__BB4_28;
	mul.lo.s32 	%r150, %r168, %r49;
	shl.b32 	%r151, %r150, 3;
	add.s32 	%r152, %r21, %r151;
	ld.shared.f64 	%fd99, [%r152];
	add.s32 	%r153, %r168, %r34;
	shl.b32 	%r154, %r153, 3;
	add.s32 	%r155, %r19, %r154;
	ld.shared.f64 	%fd100, [%r155];
	fma.rn.f64 	%fd110, %fd99, %fd100, %fd110;
$L__BB4_28:
	st.shared.f64 	[%r21], %fd3;
	st.shared.f64 	[%r23], %fd4;
	st.shared.f64 	[%r24], %fd5;
	st.shared.f64 	[%r25], %fd6;
	setp.eq.s32 	%p20, %r163, 4;
	@%p20 bra 	$L__BB4_30;
	bra.uni 	$L__BB4_17;
$L__BB4_29:
	add.s64 	%rd52, %rd4, %rd51;
	mul.wide.s32 	%rd53, %r50, 8;
	add.s64 	%rd54, %rd52, %rd53;
	add.s64 	%rd55, %rd54, %rd53;
	add.s64 	%rd56, %rd55, %rd53;
	ld.global.f64 	%fd53, [%rd56];
	ld.global.f64 	%fd54, [%rd55];
	ld.global.f64 	%fd55, [%rd54];
	ld.global.f64 	%fd56, [%rd52];
	st.shared.f64 	[%r21], %fd56;
	st.shared.f64 	[%r23], %fd55;
	st.shared.f64 	[%r24], %fd54;
	st.shared.f64 	[%r25], %fd53;
$L__BB4_30:
	add.s32 	%r162, %r162, %r49;
	setp.lt.s32 	%p21, %r162, %r48;
	@%p21 bra 	$L__BB4_15;
$L__BB4_31:
	ld.param.u64 	%rd66, [_Z15dgemm_kernel4_1iiiiPdiS_iS_i_param_8];
	cvta.to.global.u64 	%rd63, %rd66;
	mul.wide.s32 	%rd64, %r3, 8;
	add.s64 	%rd65, %rd63, %rd64;
	st.global.f64 	[%rd65], %fd110;
	ret;

}


// ===== COMPILED SASS (sm_100) =====

	.target	sm_100

	.elftype	@"ET_EXEC"


//--------------------- .note.nv.tkinfo           --------------------------
	.section	.note.nv.tkinfo,"",@"SHT_NOTE"
	.sectionflags	@"SHF_NOTE_NV_TKINFO"
	.tkinfo
        /*0018*/ 	.word	0x00000002
        /*0030*/ 	.string	""
        /*0030*/ 	.string	"ptxas"
        /*0030*/ 	.string	"Cuda compilation tools, release 13.0, V13.0.88"
        /*0030*/ 	.string	"Build cuda_13.0.r13.0/compiler.36424714_0"
        /*0030*/ 	.string	"-arch sm_100 -m 64 "



//--------------------- .note.nv.cuinfo           --------------------------
	.section	.note.nv.cuinfo,"",@"SHT_NOTE"
	.sectionflags	@"SHF_NOTE_NV_CUINFO"
        /*0018*/ 	.short	0x0002
        /*001a*/ 	.short	0x0064
        /*001c*/ 	.short	0x0082
	.zero		2


//--------------------- .nv.info                  --------------------------
	.section	.nv.info,"",@"SHT_CUDA_INFO"
	.align	4


	//----- nvinfo : EIATTR_REGCOUNT
	.align		4
        /*0000*/ 	.byte	0x04, 0x2f
        /*0002*/ 	.short	(.L_1 - .L_0)
	.align		4
.L_0:
        /*0004*/ 	.word	index@(_Z13dgemm_kernel2iiiPdiS_iS_i)
        /*0008*/ 	.word	0x00000020


	//----- nvinfo : EIATTR_FRAME_SIZE
	.align		4
.L_1:
        /*000c*/ 	.byte	0x04, 0x11
        /*000e*/ 	.short	(.L_3 - .L_2)
	.align		4
.L_2:
        /*0010*/ 	.word	index@(_Z13dgemm_kernel2iiiPdiS_iS_i)
        /*0014*/ 	.word	0x00000000


	//----- nvinfo : EIATTR_REGCOUNT
	.align		4
.L_3:
        /*0018*/ 	.byte	0x04, 0x2f
        /*001a*/ 	.short	(.L_5 - .L_4)
	.align		4
.L_4:
        /*001c*/ 	.word	index@(_Z15dgemm_kernel2_1iiiPdiS_iS_i)
        /*0020*/ 	.word	0x00000020


	//----- nvinfo : EIATTR_FRAME_SIZE
	.align		4
.L_5:
        /*0024*/ 	.byte	0x04, 0x11
        /*0026*/ 	.short	(.L_7 - .L_6)
	.align		4
.L_6:
        /*0028*/ 	.word	index@(_Z15dgemm_kernel2_1iiiPdiS_iS_i)
        /*002c*/ 	.word	0x00000000


	//----- nvinfo : EIATTR_REGCOUNT
	.align		4
.L_7:
        /*0030*/ 	.byte	0x04, 0x2f
        /*0032*/ 	.short	(.L_9 - .L_8)
	.align		4
.L_8:
        /*0034*/ 	.word	index@(_Z13dgemm_kernel3iiiiPdiS_iS_i)
        /*0038*/ 	.word	0x00000020


	//----- nvinfo : EIATTR_FRAME_SIZE
	.align		4
.L_9:
        /*003c*/ 	.byte	0x04, 0x11
        /*003e*/ 	.short	(.L_11 - .L_10)
	.align		4
.L_10:
        /*0040*/ 	.word	index@(_Z13dgemm_kernel3iiiiPdiS_iS_i)
        /*0044*/ 	.word	0x00000000


	//----- nvinfo : EIATTR_REGCOUNT
	.align		4
.L_11:
        /*0048*/ 	.byte	0x04, 0x2f
        /*004a*/ 	.short	(.L_13 - .L_12)
	.align		4
.L_12:
        /*004c*/ 	.word	index@(_Z13dgemm_kernel4iiiiPdiS_iS_i)
        /*0050*/ 	.word	0x00000040


	//----- nvinfo : EIATTR_FRAME_SIZE
	.align		4
.L_13:
        /*0054*/ 	.byte	0x04, 0x11
        /*0056*/ 	.short	(.L_15 - .L_14)
	.align		4
.L_14:
        /*0058*/ 	.word	index@(_Z13dgemm_kernel4iiiiPdiS_iS_i)
        /*005c*/ 	.word	0x00000000


	//----- nvinfo : EIATTR_REGCOUNT
	.align		4
.L_15:
        /*0060*/ 	.byte	0x04, 0x2f
        /*0062*/ 	.short	(.L_17 - .L_16)
	.align		4
.L_16:
        /*0064*/ 	.word	index@(_Z15dgemm_kernel4_1iiiiPdiS_iS_i)
        /*0068*/ 	.word	0x00000020


	//----- nvinfo : EIATTR_FRAME_SIZE
	.align		4
.L_17:
        /*006c*/ 	.byte	0x04, 0x11
        /*006e*/ 	.short	(.L_19 - .L_18)
	.align		4
.L_18:
        /*0070*/ 	.word	index@(_Z15dgemm_kernel4_1iiiiPdiS_iS_i)
        /*0074*/ 	.word	0x00000000


	//----- nvinfo : EIATTR_MIN_STACK_SIZE
	.align		4
.L_19:
        /*0078*/ 	.byte	0x04, 0x12
        /*007a*/ 	.short	(.L_21 - .L_20)
	.align		4
.L_20:
        /*007c*/ 	.word	index@(_Z15dgemm_kernel4_1iiiiPdiS_iS_i)
        /*0080*/ 	.word	0x00000000


	//----- nvinfo : EIATTR_MIN_STACK_SIZE
	.align		4
.L_21:
        /*0084*/ 	.byte	0x04, 0x12
        /*0086*/ 	.short	(.L_23 - .L_22)
	.align		4
.L_22:
        /*0088*/ 	.word	index@(_Z13dgemm_kernel4iiiiPdiS_iS_i)
        /*008c*/ 	.word	0x00000000


	//----- nvinfo : EIATTR_MIN_STACK_SIZE
	.align		4
.L_23:
        /*0090*/ 	.byte	0x04, 0x12
        /*0092*/ 	.short	(.L_25 - .L_24)
	.align		4
.L_24:
        /*0094*/ 	.word	index@(_Z13dgemm_kernel3iiiiPdiS_iS_i)
        /*0098*/ 	.word	0x00000000


	//----- nvinfo : EIATTR_MIN_STACK_SIZE
	.align		4
.L_25:
        /*009c*/ 	.byte	0x04, 0x12
        /*009e*/ 	.short	(.L_27 - .L_26)
	.align		4
.L_26:
        /*00a0*/ 	.word	index@(_Z15dgemm_kernel2_1iiiPdiS_iS_i)
        /*00a4*/ 	.word	0x00000000


	//----- nvinfo : EIATTR_MIN_STACK_SIZE
	.align		4
.L_27:
        /*00a8*/ 	.byte	0x04, 0x12
        /*00aa*/ 	.short	(.L_29 - .L_28)
	.align		4
.L_28:
        /*00ac*/ 	.word	index@(_Z13dgemm_kernel2iiiPdiS_iS_i)
        /*00b0*/ 	.word	0x00000000
.L_29:


//--------------------- .nv.compat                --------------------------
	.section	.nv.compat,"",@"SHT_CUDA_COMPAT_INFO"
	.align	4
        /*0000*/ 	.byte	0x02, 0x09, 0x00, 0x00, 0x02, 0x02, 0x01, 0x00, 0x02, 0x05, 0x05, 0x00, 0x03, 0x07, 0x01, 0x01
        /*0010*/ 	.byte	0x02, 0x03, 0x00, 0x00, 0x02, 0x06, 0x01, 0x00, 0x04, 0x0b, 0x08, 0x00, 0x01, 0x00, 0x00, 0x00
        /*0020*/ 	.byte	0x00, 0x00, 0x00, 0x00


//--------------------- .nv.info._Z15dgemm_kernel4_1iiiiPdiS_iS_i --------------------------
	.section	.nv.info._Z15dgemm_kernel4_1iiiiPdiS_iS_i,"",@"SHT_CUDA_INFO"
	.sectionflags	@""
	.align	4


	//----- nvinfo : EIATTR_CUDA_API_VERSION
	.align		4
        /*0000*/ 	.byte	0x04, 0x37
        /*0002*/ 	.short	(.L_31 - .L_30)
.L_30:
        /*0004*/ 	.word	0x00000082


	//----- nvinfo : EIATTR_KPARAM_INFO
	.align		4
.L_31:
        /*0008*/ 	.byte	0x04, 0x17
        /*000a*/ 	.short	(.L_33 - .L_32)
.L_32:
        /*000c*/ 	.word	0x00000000
        /*0010*/ 	.short	0x0009
        /*0012*/ 	.short	0x0038
        /*0014*/ 	.byte	0x00, 0xf0, 0x11, 0x00


	//----- nvinfo : EIATTR_KPARAM_INFO
	.align		4
.L_33:
        /*0018*/ 	.byte	0x04, 0x17
        /*001a*/ 	.short	(.L_35 - .L_34)
.L_34:
        /*001c*/ 	.word	0x00000000
        /*0020*/ 	.short	0x0008
        /*0022*/ 	.short	0x0030
        /*0024*/ 	.byte	0x00, 0xf5, 0x21, 0x00


	//----- nvinfo : EIATTR_KPARAM_INFO
	.align		4
.L_35:
        /*0028*/ 	.byte	0x04, 0x17
        /*002a*/ 	.short	(.L_37 - .L_36)
.L_36:
        /*002c*/ 	.word	0x00000000
        /*0030*/ 	.short	0x0007
        /*0032*/ 	.short	0x0028
        /*0034*/ 	.byte	0x00, 0xf0, 0x11, 0x00


	//----- nvinfo : EIATTR_KPARAM_INFO
	.align		4
.L_37:
        /*0038*/ 	.byte	0x04, 0x17
        /*003a*/ 	.short	(.L_39 - .L_38)
.L_38:
        /*003c*/ 	.word	0x00000000
        /*0040*/ 	.short	0x0006
        /*0042*/ 	.short	0x0020
        /*0044*/ 	.byte	0x00, 0xf5, 0x21, 0x00


	//----- nvinfo : EIATTR_KPARAM_INFO
	.align		4
.L_39:
        /*0048*/ 	.byte	0x04, 0x17
        /*004a*/ 	.short	(.L_41 - .L_40)
.L_40:
        /*004c*/ 	.word	0x00000000
        /*0050*/ 	.short	0x0005
        /*0052*/ 	.short	0x0018
        /*0054*/ 	.byte	0x00, 0xf0, 0x11, 0x00


	//----- nvinfo : EIATTR_KPARAM_INFO
	.align		4
.L_41:
        /*0058*/ 	.byte	0x04, 0x17
        /*005a*/ 	.short	(.L_43 - .L_42)
.L_42:
        /*005c*/ 	.word	0x00000000
        /*0060*/ 	.short	0x0004
        /*0062*/ 	.short	0x0010
        /*0064*/ 	.byte	0x00, 0xf5, 0x21, 0x00


	//----- nvinfo : EIATTR_KPARAM_INFO
	.align		4
.L_43:
        /*0068*/ 	.byte	0x04, 0x17
        /*006a*/ 	.short	(.L_45 - .L_44)
.L_44:
        /*006c*/ 	.word	0x00000000
        /*0070*/ 	.short	0x0003
        /*0072*/ 	.short	0x000c
        /*0074*/ 	.byte	0x00, 0xf0, 0x11, 0x00


	//----- nvinfo : EIATTR_KPARAM_INFO
	.align		4
.L_45:
        /*0078*/ 	.byte	0x04, 0x17
        /*007a*/ 	.short	(.L_47 - .L_46)
.L_46:
        /*007c*/ 	.word	0x00000000
        /*0080*/ 	.short	0x0002
        /*0082*/ 	.short	0x0008
        /*0084*/ 	.byte	0x00, 0xf0, 0x11, 0x00


	//----- nvinfo : EIATTR_KPARAM_INFO
	.align		4
.L_47:
        /*0088*/ 	.byte	0x04, 0x17
        /*008a*/ 	.short	(.L_49 - .L_48)
.L_48:
        /*008c*/ 	.word	0x00000000
        /*0090*/ 	.short	0x0001
        /*0092*/ 	.short	0x0004
        /*0094*/ 	.byte	0x00, 0xf0, 0x11, 0x00


	//----- nvinfo : EIATTR_KPARAM_INFO
	.align		4
.L_49:
        /*0098*/ 	.byte	0x04, 0x17
        /*009a*/ 	.short	(.L_51 - .L_50)
.L_50:
        /*009c*/ 	.word	0x00000000
        /*00a0*/ 	.short	0x0000
        /*00a2*/ 	.short	0x0000
        /*00a4*/ 	.byte	0x00, 0xf0, 0x11, 0x00


	//----- nvinfo : EIATTR_SPARSE_MMA_MASK
	.align		4
.L_51:
        /*00a8*/ 	.byte	0x03, 0x50
        /*00aa*/ 	.short	0x0000


	//----- nvinfo : EIATTR_MAXREG_COUNT
	.align		4
        /*00ac*/ 	.byte	0x03, 0x1b
        /*00ae*/ 	.short	0x00ff


	//----- nvinfo : EIATTR_NUM_BARRIERS
	.align		4
        /*00b0*/ 	.byte	0x02, 0x4c
        /*00b2*/ 	.byte	0x01
	.zero		1


	//----- nvinfo : EIATTR_MERCURY_ISA_VERSION
	.align		4
        /*00b4*/ 	.byte	0x03, 0x5f
        /*00b6*/ 	.short	0x0101


	//----- nvinfo : EIATTR_VRC_CTA_INIT_COUNT
	.align		4
        /*00b8*/ 	.byte	0x02, 0x4a
	.zero		1
	.zero		1


	//----- nvinfo : EIATTR_EXIT_INSTR_OFFSETS
	.align		4
        /*00bc*/ 	.byte	0x04, 0x1c
        /*00be*/ 	.short	(.L_53 - .L_52)


	//   ....[0]....
.L_52:
        /*00c0*/ 	.word	0x00001710


	//----- nvinfo : EIATTR_CBANK_PARAM_SIZE
	.align		4
.L_53:
        /*00c4*/ 	.byte	0x03, 0x19
        /*00c6*/ 	.short	0x003c


	//----- nvinfo : EIATTR_PARAM_CBANK
	.align		4
        /*00c8*/ 	.byte	0x04, 0x0a
        /*00ca*/ 	.short	(.L_55 - .L_54)
	.align		4
.L_54:
        /*00cc*/ 	.word	index@(.nv.constant0._Z15dgemm_kernel4_1iiiiPdiS_iS_i)
        /*00d0*/ 	.short	0x0380
        /*00d2*/ 	.short	0x003c


	//----- nvinfo : EIATTR_SW_WAR
	.align		4
.L_55:
        /*00d4*/ 	.byte	0x04, 0x36
        /*00d6*/ 	.short	(.L_57 - .L_56)
.L_56:
        /*00d8*/ 	.word	0x00000008
.L_57:


//--------------------- .nv.info._Z13dgemm_kernel4iiiiPdiS_iS_i --------------------------
	.section	.nv.info._Z13dgemm_kernel4iiiiPdiS_iS_i,"",@"SHT_CUDA_INFO"
	.sectionflags	@""
	.align	4


	//----- nvinfo : EIATTR_CUDA_API_VERSION
	.align		4
        /*0000*/ 	.byte	0x04, 0x37
        /*0002*/ 	.short	(.L_59 - .L_58)
.L_58:
        /*0004*/ 	.word	0x00000082


	//----- nvinfo : EIATTR_KPARAM_INFO
	.align		4
.L_59:
        /*0008*/ 	.byte	0x04, 0x17
        /*000a*/ 	.short	(.L_61 - .L_60)
.L_60:
        /*000c*/ 	.word	0x00000000
        /*0010*/ 	.short	0x0009
        /*0012*/ 	.short	0x0038
        /*0014*/ 	.byte	0x00, 0xf0, 0x11, 0x00


	//----- nvinfo : EIATTR_KPARAM_INFO
	.align		4
.L_61:
        /*0018*/ 	.byte	0x04, 0x17
        /*001a*/ 	.short	(.L_63 - .L_62)
.L_62:
        /*001c*/ 	.word	0x00000000
        /*0020*/ 	.short	0x0008
        /*0022*/ 	.short	0x0030
        /*0024*/ 	.byte	0x00, 0xf5, 0x21, 0x00


	//----- nvinfo : EIATTR_KPARAM_INFO
	.align		4
.L_63:
        /*0028*/ 	.byte	0x04, 0x17
        /*002a*/ 	.short	(.L_65 - .L_64)
.L_64:
        /*002c*/ 	.word	0x00000000
        /*0030*/ 	.short	0x0007
        /*0032*/ 	.short	0x0028
        /*0034*/ 	.byte	0x00, 0xf0, 0x11, 0x00


	//----- nvinfo : EIATTR_KPARAM_INFO
	.align		4
.L_65:
        /*0038*/ 	.byte	0x04, 0x17
        /*003a*/ 	.short	(.L_67 - .L_66)
.L_66:
        /*003c*/ 	.word	0x00000000
        /*0040*/ 	.short	0x0006
        /*0042*/ 	.short	0x0020
        /*0044*/ 	.byte	0x00, 0xf5, 0x21, 0x00


	//----- nvinfo : EIATTR_KPARAM_INFO
	.align		4
.L_67:
        /*0048*/ 	.byte	0x04, 0x17
        /*004a*/ 	.short	(.L_69 - .L_68)
.L_68:
        /*004c*/ 	.word	0x00000000
        /*0050*/ 	.short	0x0005
        /*0052*/ 	.short	0x0018
        /*0054*/ 	.byte	0x00, 0xf0, 0x11, 0x00


	//----- nvinfo : EIATTR_KPARAM_INFO
	.align		4
.L_69:
        /*0058*/ 	.byte	0x04, 0x17
        /*005a*/ 	.short	(.L_71 - .L_70)
.L_70:
        /*005c*/ 	.word	0x00000000
        /*0060*/ 	.short	0x0004
        /*0062*/ 	.short	0x0010
        /*0064*/ 	.byte	0x00, 0xf5, 0x21, 0x00


	//----- nvinfo : EIATTR_KPARAM_INFO
	.align		4
.L_71:
        /*0068*/ 	.byte	0x04, 0x17
        /*006a*/ 	.short	(.L_73 - .L_72)
.L_72:
        /*006c*/ 	.word	0x00000000
        /*0070*/ 	.short	0x0003
        /*0072*/ 	.short	0x000c
        /*0074*/ 	.byte	0x00, 0xf0, 0x11, 0x00


	//----- nvinfo : EIATTR_KPARAM_INFO
	.align		4
.L_73:
        /*0078*/ 	.byte	0x04, 0x17
        /*007a*/ 	.short	(.L_75 - .L_74)
.L_74:
        /*007c*/ 	.word	0x00000000
        /*0080*/ 	.short	0x0002
        /*0082*/ 	.short	0x0008
        /*0084*/ 	.byte	0x00, 0xf0, 0x11, 0x00


	//----- nvinfo : EIATTR_KPARAM_INFO
	.align		4
.L_75:
        /*0088*/ 	.byte	0x04, 0x17
        /*008a*/ 	.short	(.L_77 - .L_76)
.L_76:
        /*008c*/ 	.word	0x00000000
        /*0090*/ 	.short	0x0001
        /*0092*/ 	.short	0x0004
        /*0094*/ 	.byte	0x00, 0xf0, 0x11, 0x00


	//----- nvinfo : EIATTR_KPARAM_INFO
	.align		4
.L_77:
        /*0098*/ 	.byte	0x04, 0x17
        /*009a*/ 	.short	(.L_79 - .L_78)
.L_78:
        /*009c*/ 	.word	0x00000000
        /*00a0*/ 	.short	0x0000
        /*00a2*/ 	.short	0x0000
        /*00a4*/ 	.byte	0x00, 0xf0, 0x11, 0x00


	//----- nvinfo : EIATTR_SPARSE_MMA_MASK
	.align		4
.L_79:
        /*00a8*/ 	.byte	0x03, 0x50
        /*00aa*/ 	.short	0x0000


	//----- nvinfo : EIATTR_MAXREG_COUNT
	.align		4
        /*00ac*/ 	.byte	0x03, 0x1b
        /*00ae*/ 	.short	0x00ff


	//----- nvinfo : EIATTR_NUM_BARRIERS
	.align		4
        /*00b0*/ 	.byte	0x02, 0x4c
        /*00b2*/ 	.byte	0x01
	.zero		1


	//----- nvinfo : EIATTR_MERCURY_ISA_VERSION
	.align		4
        /*00b4*/ 	.byte	0x03, 0x5f
        /*00b6*/ 	.short	0x0101


	//----- nvinfo : EIATTR_VRC_CTA_INIT_COUNT
	.align		4
        /*00b8*/ 	.byte	0x02, 0x4a
	.zero		1
	.zero		1


	//----- nvinfo : EIATTR_EXIT_INSTR_OFFSETS
	.align		4
        /*00bc*/ 	.byte	0x04, 0x1c
        /*00be*/ 	.short	(.L_81 - .L_80)


	//   ....[0]....
.L_80:
        /*00c0*/ 	.word	0x00001890


	//----- nvinfo : EIATTR_CBANK_PARAM_SIZE
	.align		4
.L_81:
        /*00c4*/ 	.byte	0x03, 0x19
        /*00c6*/ 	.short	0x003c


	//----- nvinfo : EIATTR_PARAM_CBANK
	.align		4
        /*00c8*/ 	.byte	0x04, 0x0a
        /*00ca*/ 	.short	(.L_83 - .L_82)
	.align		4
.L_82:
        /*00cc*/ 	.word	index@(.nv.constant0._Z13dgemm_kernel4iiiiPdiS_iS_i)
        /*00d0*/ 	.short	0x0380
        /*00d2*/ 	.short	0x003c


	//----- nvinfo : EIATTR_SW_WAR
	.align		4
.L_83:
        /*00d4*/ 	.byte	0x04, 0x36
        /*00d6*/ 	.short	(.L_85 - .L_84)
.L_84:
        /*00d8*/ 	.word	0x00000008
.L_85:


//--------------------- .nv.info._Z13dgemm_kernel3iiiiPdiS_iS_i --------------------------
	.section	.nv.info._Z13dgemm_kernel3iiiiPdiS_iS_i,"",@"SHT_CUDA_INFO"
	.sectionflags	@""
	.align	4


	//----- nvinfo : EIATTR_CUDA_API_VERSION
	.align		4
        /*0000*/ 	.byte	0x04, 0x37
        /*0002*/ 	.short	(.L_87 - .L_86)
.L_86:
        /*0004*/ 	.word	0x00000082


	//----- nvinfo : EIATTR_KPARAM_INFO
	.align		4
.L_87:
        /*0008*/ 	.byte	0x04, 0x17
        /*000a*/ 	.short	(.L_89 - .L_88)
.L_88:
        /*000c*/ 	.word	0x00000000
        /*0010*/ 	.short	0x0009
        /*0012*/ 	.short	0x0038
        /*0014*/ 	.byte	0x00, 0xf0, 0x11, 0x00


	//----- nvinfo : EIATTR_KPARAM_INFO
	.align		4
.L_89:
        /*0018*/ 	.byte	0x04, 0x17
        /*001a*/ 	.short	(.L_91 - .L_90)
.L_90:
        /*001c*/ 	.word	0x00000000
        /*0020*/ 	.short	0x0008
        /*0022*/ 	.short	0x0030
        /*0024*/ 	.byte	0x00, 0xf5, 0x21, 0x00


	//----- nvinfo : EIATTR_KPARAM_INFO
	.align		4
.L_91:
        /*0028*/ 	.byte	0x04, 0x17
        /*002a*/ 	.short	(.L_93 - .L_92)
.L_92:
        /*002c*/ 	.word	0x00000000
        /*0030*/ 	.short	0x0007
        /*0032*/ 	.short	0x0028
        /*0034*/ 	.byte	0x00, 0xf0, 0x11, 0x00


	//----- nvinfo : EIATTR_KPARAM_INFO
	.align		4
.L_93:
        /*0038*/ 	.byte	0x04, 0x17
        /*003a*/ 	.short	(.L_95 - .L_94)
.L_94:
        /*003c*/ 	.word	0x00000000
        /*0040*/ 	.short	0x0006
        /*0042*/ 	.short	0x0020
        /*0044*/ 	.byte	0x00, 0xf5, 0x21, 0x00


	//----- nvinfo : EIATTR_KPARAM_INFO
	.align		4
.L_95:
        /*0048*/ 	.byte	0x04, 0x17
        /*004a*/ 	.short	(.L_97 - .L_96)
.L_96:
        /*004c*/ 	.word	0x00000000
        /*0050*/ 	.short	0x0005
        /*0052*/ 	.short	0x0018
        /*0054*/ 	.byte	0x00, 0xf0, 0x11, 0x00


	//----- nvinfo : EIATTR_KPARAM_INFO
	.align		4
.L_97:
        /*0058*/ 	.byte	0x04, 0x17
        /*005a*/ 	.short	(.L_99 - .L_98)
.L_98:
        /*005c*/ 	.word	0x00000000
        /*0060*/ 	.short	0x0004
        /*0062*/ 	.short	0x0010
        /*0064*/ 	.byte	0x00, 0xf5, 0x21, 0x00


	//----- nvinfo : EIATTR_KPARAM_INFO
	.align		4
.L_99:
        /*0068*/ 	.byte	0x04, 0x17
        /*006a*/ 	.short	(.L_101 - .L_100)
.L_100:
        /*006c*/ 	.word	0x00000000
        /*0070*/ 	.short	0x0003
        /*0072*/ 	.short	0x000c
        /*0074*/ 	.byte	0x00, 0xf0, 0x11, 0x00


	//----- nvinfo : EIATTR_KPARAM_INFO
	.align		4
.L_101:
        /*0078*/ 	.byte	0x04, 0x17
        /*007a*/ 	.short	(.L_103 - .L_102)
.L_102:
        /*007c*/ 	.word	0x00000000
        /*0080*/ 	.short	0x0002
        /*0082*/ 	.short	0x0008
        /*0084*/ 	.byte	0x00, 0xf0, 0x11, 0x00


	//----- nvinfo : EIATTR_KPARAM_INFO
	.align		4
.L_103:
        /*0088*/ 	.byte	0x04, 0x17
        /*008a*/ 	.short	(.L_105 - .L_104)
.L_104:
        /*008c*/ 	.word	0x00000000
        /*0090*/ 	.short	0x0001
        /*0092*/ 	.short	0x0004
        /*0094*/ 	.byte	0x00, 0xf0, 0x11, 0x00


	//----- nvinfo : EIATTR_KPARAM_INFO
	.align		4
.L_105:
        /*0098*/ 	.byte	0x04, 0x17
        /*009a*/ 	.short	(.L_107 - .L_106)
.L_106:
        /*009c*/ 	.word	0x00000000
        /*00a0*/ 	.short	0x0000
        /*00a2*/ 	.short	0x0000
        /*00a4*/ 	.byte	0x00, 0xf0, 0x11, 0x00


	//----- nvinfo : EIATTR_SPARSE_MMA_MASK
	.align		4
.L_107:
        /*00a8*/ 	.byte	0x03, 0x50
        /*00aa*/ 	.short	0x0000


	//----- nvinfo : EIATTR_MAXREG_COUNT
	.align		4
        /*00ac*/ 	.byte	0x03, 0x1b
        /*00ae*/ 	.short	0x00ff


	//----- nvinfo : EIATTR_NUM_BARRIERS
	.align		4
        /*00b0*/ 	.byte	0x02, 0x4c
        /*00b2*/ 	.byte	0x01
	.zero		1


	//----- nvinfo : EIATTR_MERCURY_ISA_VERSION
	.align		4
        /*00b4*/ 	.byte	0x03, 0x5f
        /*00b6*/ 	.short	0x0101


	//----- nvinfo : EIATTR_VRC_CTA_INIT_COUNT
	.align		4
        /*00b8*/ 	.byte	0x02, 0x4a
	.zero		1
	.zero		1


	//----- nvinfo : EIATTR_EXIT_INSTR_OFFSETS
	.align		4
        /*00bc*/ 	.byte	0x04, 0x1c
        /*00be*/ 	.short	(.L_109 - .L_108)


	//   ....[0]....
.L_108:
        /*00c0*/ 	.word	0x00000d30


	//----- nvinfo : EIATTR_CBANK_PARAM_SIZE
	.align		4
.L_109:
        /*00c4*/ 	.byte	0x03, 0x19
        /*00c6*/ 	.short	0x003c


	//----- nvinfo : EIATTR_PARAM_CBANK
	.align		4
        /*00c8*/ 	.byte	0x04, 0x0a
        /*00ca*/ 	.short	(.L_111 - .L_110)
	.align		4
.L_110:
        /*00cc*/ 	.word	index@(.nv.constant0._Z13dgemm_kernel3iiiiPdiS_iS_i)
        /*00d0*/ 	.short	0x0380
        /*00d2*/ 	.short	0x003c


	//----- nvinfo : EIATTR_SW_WAR
	.align		4
.L_111:
        /*00d4*/ 	.byte	0x04, 0x36
        /*00d6*/ 	.short	(.L_113 - .L_112)
.L_112:
        /*00d8*/ 	.word	0x00000008
.L_113:


//--------------------- .nv.info._Z15dgemm_kernel2_1iiiPdiS_iS_i --------------------------
	.section	.nv.info._Z15dgemm_kernel2_1iiiPdiS_iS_i,"",@"SHT_CUDA_INFO"
	.sectionflags	@""
	.align	4


	//----- nvinfo : EIATTR_CUDA_API_VERSION
	.align		4
        /*0000*/ 	.byte	0x04, 0x37
        /*0002*/ 	.short	(.L_115 - .L_114)
.L_114:
        /*0004*/ 	.word	0x00000082


	//----- nvinfo : EIATTR_KPARAM_INFO
	.align		4
.L_115:
        /*0008*/ 	.byte	0x04, 0x17
        /*000a*/ 	.short	(.L_117 - .L_116)
.L_116:
        /*000c*/ 	.word	0x00000000
        /*0010*/ 	.short	0x0008
        /*0012*/ 	.short	0x0038
        /*0014*/ 	.byte	0x00, 0xf0, 0x11, 0x00


	//----- nvinfo : EIATTR_KPARAM_INFO
	.align		4
.L_117:
        /*0018*/ 	.byte	0x04, 0x17
        /*001a*/ 	.short	(.L_119 - .L_118)
.L_118:
        /*001c*/ 	.word	0x00000000
        /*0020*/ 	.short	0x0007
        /*0022*/ 	.short	0x0030
        /*0024*/ 	.byte	0x00, 0xf5, 0x21, 0x00


	//----- nvinfo : EIATTR_KPARAM_INFO
	.align		4
.L_119:
        /*0028*/ 	.byte	0x04, 0x17
        /*002a*/ 	.short	(.L_121 - .L_120)
.L_120:
        /*002c*/ 	.word	0x00000000
        /*0030*/ 	.short	0x0006
        /*0032*/ 	.short	0x0028
        /*0034*/ 	.byte	0x00, 0xf0, 0x11, 0x00


	//----- nvinfo : EIATTR_KPARAM_INFO
	.align		4
.L_121:
        /*0038*/ 	.byte	0x04, 0x17
        /*003a*/ 	.short	(.L_123 - .L_122)
.L_122:
        /*003c*/ 	.word	0x00000000
        /*0040*/ 	.short	0x0005
        /*0042*/ 	.short	0x0020
        /*0044*/ 	.byte	0x00, 0xf5, 0x21, 0x00


	//----- nvinfo : EIATTR_KPARAM_INFO
	.align		4
.L_123:
        /*0048*/ 	.byte	0x04, 0x17
        /*004a*/ 	.short	(.L_125 - .L_124)
.L_124:
        /*004c*/ 	.word	0x00000000
        /*0050*/ 	.short	0x0004
        /*0052*/ 	.short	0x0018
        /*0054*/ 	.byte	0x00, 0xf0, 0x11, 0x00


	//----- nvinfo : EIATTR_KPARAM_INFO
	.align		4
.L_125:
        /*0058*/ 	.byte	0x04, 0x17
        /*005a*/ 	.short	(.L_127 - .L_126)
.L_126:
        /*005c*/ 	.word	0x00000000
        /*0060*/ 	.short	0x0003
        /*0062*/ 	.short	0x0010
        /*0064*/ 	.byte	0x00, 0xf5, 0x21, 0x00


	//----- nvinfo : EIATTR_KPARAM_INFO
	.align		4
.L_127:
        /*0068*/ 	.byte	0x04, 0x17
        /*006a*/ 	.short	(.L_129 - .L_128)
.L_128:
        /*006c*/ 	.word	0x00000000
        /*0070*/ 	.short	0x0002
        /*0072*/ 	.short	0x0008
        /*0074*/ 	.byte	0x00, 0xf0, 0x11, 0x00


	//----- nvinfo : EIATTR_KPARAM_INFO
	.align		4
.L_129:
        /*0078*/ 	.byte	0x04, 0x17
        /*007a*/ 	.short	(.L_131 - .L_130)
.L_130:
        /*007c*/ 	.word	0x00000000
        /*0080*/ 	.short	0x0001
        /*0082*/ 	.short	0x0004
        /*0084*/ 	.byte	0x00, 0xf0, 0x11, 0x00


	//----- nvinfo : EIATTR_KPARAM_INFO
	.align		4
.L_131:
        /*0088*/ 	.byte	0x04, 0x17
        /*008a*/ 	.short	(.L_133 - .L_132)
.L_132:
        /*008c*/ 	.word	0x00000000
        /*0090*/ 	.short	0x0000
        /*0092*/ 	.short	0x0000
        /*0094*/ 	.byte	0x00, 0xf0, 0x11, 0x00


	//----- nvinfo : EIATTR_SPARSE_MMA_MASK
	.align		4
.L_133:
        /*0098*/ 	.byte	0x03, 0x50
        /*009a*/ 	.short	0x0000


	//----- nvinfo : EIATTR_MAXREG_COUNT
	.align		4
        /*009c*/ 	.byte	0x03, 0x1b
        /*009e*/ 	.short	0x00ff


	//----- nvinfo : EIATTR_MERCURY_ISA_VERSION
	.align		4
        /*00a0*/ 	.byte	0x03, 0x5f
        /*00a2*/ 	.short	0x0101


	//----- nvinfo : EIATTR_VRC_CTA_INIT_COUNT
	.align		4
        /*00a4*/ 	.byte	0x02, 0x4a
	.zero		1
	.zero		1


	//----- nvinfo : EIATTR_EXIT_INSTR_OFFSETS
	.align		4
        /*00a8*/ 	.byte	0x04, 0x1c
        /*00aa*/ 	.short	(.L_135 - .L_134)


	//   ....[0]....
.L_134:
        /*00ac*/ 	.word	0x00000bb0


	//----- nvinfo : EIATTR_CBANK_PARAM_SIZE
	.align		4
.L_135:
        /*00b0*/ 	.byte	0x03, 0x19
        /*00b2*/ 	.short	0x003c


	//----- nvinfo : EIATTR_PARAM_CBANK
	.align		4
        /*00b4*/ 	.byte	0x04, 0x0a
        /*00b6*/ 	.short	(.L_137 - .L_136)
	.align		4
.L_136:
        /*00b8*/ 	.word	index@(.nv.constant0._Z15dgemm_kernel2_1iiiPdiS_iS_i)
        /*00bc*/ 	.short	0x0380
        /*00be*/ 	.short	0x003c


	//----- nvinfo : EIATTR_SW_WAR
	.align		4
.L_137:
        /*00c0*/ 	.byte	0x04, 0x36
        /*00c2*/ 	.short	(.L_139 - .L_138)
.L_138:
        /*00c4*/ 	.word	0x00000008
.L_139:


//--------------------- .nv.info._Z13dgemm_kernel2iiiPdiS_iS_i --------------------------
	.section	.nv.info._Z13dgemm_kernel2iiiPdiS_iS_i,"",@"SHT_CUDA_INFO"
	.sectionflags	@""
	.align	4


	//----- nvinfo : EIATTR_CUDA_API_VERSION
	.align		4
        /*0000*/ 	.byte	0x04, 0x37
        /*0002*/ 	.short	(.L_141 - .L_140)
.L_140:
        /*0004*/ 	.word	0x00000082


	//----- nvinfo : EIATTR_KPARAM_INFO
	.align		4
.L_141:
        /*0008*/ 	.byte	0x04, 0x17
        /*000a*/ 	.short	(.L_143 - .L_142)
.L_142:
        /*000c*/ 	.word	0x00000000
        /*0010*/ 	.short	0x0008
        /*0012*/ 	.short	0x0038
        /*0014*/ 	.byte	0x00, 0xf0, 0x11, 0x00


	//----- nvinfo : EIATTR_KPARAM_INFO
	.align		4
.L_143:
        /*0018*/ 	.byte	0x04, 0x17
        /*001a*/ 	.short	(.L_145 - .L_144)
.L_144:
        /*001c*/ 	.word	0x00000000
        /*0020*/ 	.short	0x0007
        /*0022*/ 	.short	0x0030
        /*0024*/ 	.byte	0x00, 0xf5, 0x21, 0x00


	//----- nvinfo : EIATTR_KPARAM_INFO
	.align		4
.L_145:
        /*0028*/ 	.byte	0x04, 0x17
        /*002a*/ 	.short	(.L_147 - .L_146)
.L_146:
        /*002c*/ 	.word	0x00000000
        /*0030*/ 	.short	0x0006
        /*0032*/ 	.short	0x0028
        /*0034*/ 	.byte	0x00, 0xf0, 0x11, 0x00


	//----- nvinfo : EIATTR_KPARAM_INFO
	.align		4
.L_147:
        /*0038*/ 	.byte	0x04, 0x17
        /*003a*/ 	.short	(.L_149 - .L_148)
.L_148:
        /*003c*/ 	.word	0x00000000
        /*0040*/ 	.short	0x0005
        /*0042*/ 	.short	0x0020
        /*0044*/ 	.byte	0x00, 0xf5, 0x21, 0x00


	//----- nvinfo : EIATTR_KPARAM_INFO
	.align		4
.L_149:
        /*0048*/ 	.byte	0x04, 0x17
        /*004a*/ 	.short	(.L_151 - .L_150)
.L_150:
        /*004c*/ 	.word	0x00000000
        /*0050*/ 	.short	0x0004
        /*0052*/ 	.short	0x0018
        /*0054*/ 	.byte	0x00, 0xf0, 0x11, 0x00


	//----- nvinfo : EIATTR_KPARAM_INFO
	.align		4
.L_151:
        /*0058*/ 	.byte	0x04, 0x17
        /*005a*/ 	.short	(.L_153 - .L_152)
.L_152:
        /*005c*/ 	.word	0x00000000
        /*0060*/ 	.short	0x0003
        /*0062*/ 	.short	0x0010
        /*0064*/ 	.byte	0x00, 0xf5, 0x21, 0x00


	//----- nvinfo : EIATTR_KPARAM_INFO
	.align		4
.L_153:
        /*0068*/ 	.byte	0x04, 0x17
        /*006a*/ 	.short	(.L_155 - .L_154)
.L_154:
        /*006c*/ 	.word	0x00000000
        /*0070*/ 	.short	0x0002
        /*0072*/ 	.short	0x0008
        /*0074*/ 	.byte	0x00, 0xf0, 0x11, 0x00


	//----- nvinfo : EIATTR_KPARAM_INFO
	.align		4
.L_155:
        /*0078*/ 	.byte	0x04, 0x17
        /*007a*/ 	.short	(.L_157 - .L_156)
.L_156:
        /*007c*/ 	.word	0x00000000
        /*0080*/ 	.short	0x0001
        /*0082*/ 	.short	0x0004
        /*0084*/ 	.byte	0x00, 0xf0, 0x11, 0x00


	//----- nvinfo : EIATTR_KPARAM_INFO
	.align		4
.L_157:
        /*0088*/ 	.byte	0x04, 0x17
        /*008a*/ 	.short	(.L_159 - .L_158)
.L_158:
        /*008c*/ 	.word	0x00000000
        /*0090*/ 	.short	0x0000
        /*0092*/ 	.short	0x0000
        /*0094*/ 	.byte	0x00, 0xf0, 0x11, 0x00


	//----- nvinfo : EIATTR_SPARSE_MMA_MASK
	.align		4
.L_159:
        /*0098*/ 	.byte	0x03, 0x50
        /*009a*/ 	.short	0x0000


	//----- nvinfo : EIATTR_MAXREG_COUNT
	.align		4
        /*009c*/ 	.byte	0x03, 0x1b
        /*009e*/ 	.short	0x00ff


	//----- nvinfo : EIATTR_MERCURY_ISA_VERSION
	.align		4
        /*00a0*/ 	.byte	0x03, 0x5f
        /*00a2*/ 	.short	0x0101


	//----- nvinfo : EIATTR_VRC_CTA_INIT_COUNT
	.align		4
        /*00a4*/ 	.byte	0x02, 0x4a
	.zero		1
	.zero		1


	//----- nvinfo : EIATTR_EXIT_INSTR_OFFSETS
	.align		4
        /*00a8*/ 	.byte	0x04, 0x1c
        /*00aa*/ 	.short	(.L_161 - .L_160)


	//   ....[0]....
.L_160:
        /*00ac*/ 	.word	0x00000060


	//   ....[1]....
        /*00b0*/ 	.word	0x00000ea0


	//   ....[2]....
        /*00b4*/ 	.word	0x00001280


	//   ....[3]....
        /*00b8*/ 	.word	0x00001480


	//   ....[4]....
        /*00bc*/ 	.word	0x000015c0


	//   ....[5]....
        /*00c0*/ 	.word	0x00001650


	//----- nvinfo : EIATTR_CBANK_PARAM_SIZE
	.align		4
.L_161:
        /*00c4*/ 	.byte	0x03, 0x19
        /*00c6*/ 	.short	0x003c


	//----- nvinfo : EIATTR_PARAM_CBANK
	.align		4
        /*00c8*/ 	.byte	0x04, 0x0a
        /*00ca*/ 	.short	(.L_163 - .L_162)
	.align		4
.L_162:
        /*00cc*/ 	.word	index@(.nv.constant0._Z13dgemm_kernel2iiiPdiS_iS_i)
        /*00d0*/ 	.short	0x0380
        /*00d2*/ 	.short	0x003c


	//----- nvinfo : EIATTR_SW_WAR
	.align		4
.L_163:
        /*00d4*/ 	.byte	0x04, 0x36
        /*00d6*/ 	.short	(.L_165 - .L_164)
.L_164:
        /*00d8*/ 	.word	0x00000008
.L_165:


//--------------------- .nv.callgraph             --------------------------
	.section	.nv.callgraph,"",@"SHT_CUDA_CALLGRAPH"
	.align	4
	.sectionentsize	8
	.align		4
        /*0000*/ 	.word	0x00000000
	.align		4
        /*0004*/ 	.word	0xffffffff
	.align		4
        /*0008*/ 	.word	0x00000000
	.align		4
        /*000c*/ 	.word	0xfffffffe
	.align		4
        /*0010*/ 	.word	0x00000000
	.align		4
        /*0014*/ 	.word	0xfffffffd
	.align		4
        /*0018*/ 	.word	0x00000000
	.align		4
        /*001c*/ 	.word	0xfffffffc


//--------------------- .text._Z15dgemm_kernel4_1iiiiPdiS_iS_i --------------------------
	.section	.text._Z15dgemm_kernel4_1iiiiPdiS_iS_i,"ax",@progbits
	.align	128
        .global         _Z15dgemm_kernel4_1iiiiPdiS_iS_i
        .type           _Z15dgemm_kernel4_1iiiiPdiS_iS_i,@function
        .size           _Z15dgemm_kernel4_1iiiiPdiS_iS_i,(.L_x_57 - _Z15dgemm_kernel4_1iiiiPdiS_iS_i)
        .other          _Z15dgemm_kernel4_1iiiiPdiS_iS_i,@"STO_CUDA_ENTRY STV_DEFAULT"
_Z15dgemm_kernel4_1iiiiPdiS_iS_i:
.text._Z15dgemm_kernel4_1iiiiPdiS_iS_i:
[----:B------:R-:W-:Y:S01]  /*0000*/  LDC R1, c[0x0][0x37c] ;  /* 0x0000df00ff017b82 */ /* 0x000fe20000000800 */
[----:B------:R-:W0:Y:S01]  /*0010*/  S2R R3, SR_TID.X ;  /* 0x0000000000037919 */ /* 0x000e220000002100 */
[----:B------:R-:W1:Y:S06]  /*0020*/  LDCU UR8, c[0x0][0x38c] ;  /* 0x00007180ff0877ac */ /* 0x000e6c0008000800 */
[----:B------:R-:W0:Y:S01]  /*0030*/  S2UR UR5, SR_CTAID.X ;  /* 0x00000000000579c3 */ /* 0x000e220000002500 */
[----:B------:R-:W2:Y:S07]  /*0040*/  LDCU.64 UR14, c[0x0][0x358] ;  /* 0x00006b00ff0e77ac */ /* 0x000eae0008000a00 */
[----:B------:R-:W0:Y:S08]  /*0050*/  LDC R0, c[0x0][0x360] ;  /* 0x0000d800ff007b82 */ /* 0x000e300000000800 */
[----:B------:R-:W3:Y:S01]  /*0060*/  LDC.64 R6, c[0x0][0x390] ;  /* 0x0000e400ff067b82 */ /* 0x000ee20000000a00 */
[----:B-1----:R-:W-:-:S02]  /*0070*/  UISETP.GE.AND UP0, UPT, UR8, 0x4, UPT ;  /* 0x000000040800788c */ /* 0x002fc4000bf06270 */
[----:B------:R-:W-:-:S04]  /*0080*/  USHF.R.S32.HI UR4, URZ, 0x1f, UR8 ;  /* 0x0000001fff047899 */ /* 0x000fc80008011408 */
[----:B------:R-:W-:-:S04]  /*0090*/  ULEA.HI UR4, UR4, UR8, URZ, 0x2 ;  /* 0x0000000804047291 */ /* 0x000fc8000f8f10ff */
[----:B------:R-:W-:Y:S01]  /*00a0*/  USHF.R.S32.HI UR6, URZ, 0x2, UR4 ;  /* 0x00000002ff067899 */ /* 0x000fe20008011404 */
[----:B0-----:R-:W-:-:S04]  /*00b0*/  IMAD R0, R0, UR5, R3 ;  /* 0x0000000500007c24 */ /* 0x001fc8000f8e0203 */
[----:B---3--:R-:W-:Y:S01]  /*00c0*/  IMAD.WIDE R6, R0, 0x8, R6 ;  /* 0x0000000800067825 */ /* 0x008fe200078e0206 */
[----:B--2---:R-:W-:Y:S06]  /*00d0*/  BRA.U !UP0, `(.L_x_0) ;  /* 0x0000000908b47547 */ /* 0x004fec000b800000 */
[----:B------:R-:W-:Y:S01]  /*00e0*/  UIADD3 UR4, UPT, UPT, UR6, -0x1, URZ ;  /* 0xffffffff06047890 */ /* 0x000fe2000fffe0ff */
[----:B------:R-:W-:Y:S01]  /*00f0*/  HFMA2 R2, -RZ, RZ, 0, 0 ;  /* 0x00000000ff027431 */ /* 0x000fe200000001ff */
[----:B------:R-:W-:Y:S02]  /*0100*/  ULOP3.LUT UR7, UR6, 0xf, URZ, 0xc0, !UPT ;  /* 0x0000000f06077892 */ /* 0x000fe4000f8ec0ff */
[----:B------:R-:W-:Y:S02]  /*0110*/  UISETP.GE.U32.AND UP0, UPT, UR4, 0xf, UPT ;  /* 0x0000000f0400788c */ /* 0x000fe4000bf06070 */
[----:B------:R-:W-:-:S07]  /*0120*/  UISETP.NE.AND UP1, UPT, UR7, URZ, UPT ;  /* 0x000000ff0700728c */ /* 0x000fce000bf25270 */
[----:B------:R-:W-:Y:S05]  /*0130*/  BRA.U !UP0, `(.L_x_1) ;  /* 0x0000000508347547 */ /* 0x000fea000b800000 */
[----:B------:R-:W0:Y:S01]  /*0140*/  S2UR UR5, SR_CgaCtaId ;  /* 0x00000000000579c3 */ /* 0x000e220000008800 */
[----:B------:R-:W-:Y:S01]  /*0150*/  ULOP3.LUT UR9, UR6, 0x1ffffff0, URZ, 0xc0, !UPT ;  /* 0x1ffffff006097892 */ /* 0x000fe2000f8ec0ff */
[----:B------:R-:W-:Y:S01]  /*0160*/  MOV R4, RZ ;  /* 0x000000ff00047202 */ /* 0x000fe20000000f00 */
[----:B------:R-:W-:-:S04]  /*0170*/  UMOV UR4, 0x400 ;  /* 0x0000040000047882 */ /* 0x000fc80000000000 */
[----:B------:R-:W-:Y:S01]  /*0180*/  MOV R2, UR9 ;  /* 0x0000000900027c02 */ /* 0x000fe20008000f00 */
[----:B0-----:R-:W-:-:S12]  /*0190*/  ULEA UR4, UR5, UR4, 0x18 ;  /* 0x0000000405047291 */ /* 0x001fd8000f8ec0ff */
.L_x_2:
[----:B0-----:R-:W0:Y:S02]  /*01a0*/  LDC R15, c[0x0][0x398] ;  /* 0x0000e600ff0f7b82 */ /* 0x001e240000000800 */
[----:B0-----:R-:W-:-:S04]  /*01b0*/  IMAD R11, R4, R15, RZ ;  /* 0x0000000f040b7224 */ /* 0x001fc800078e02ff */
[----:B------:R-:W-:-:S05]  /*01c0*/  IMAD.WIDE R10, R11, 0x8, R6 ;  /* 0x000000080b0a7825 */ /* 0x000fca00078e0206 */
[----:B------:R0:W2:Y:S01]  /*01d0*/  LDG.E.64 R16, desc[UR14][R10.64] ;  /* 0x0000000e0a107981 */ /* 0x0000a2000c1e1b00 */
[----:B------:R-:W-:-:S04]  /*01e0*/  IMAD.WIDE R18, R15, 0x8, R10 ;  /* 0x000000080f127825 */ /* 0x000fc800078e020a */
[C---:B0-----:R-:W-:Y:S02]  /*01f0*/  IMAD.WIDE R10, R15.reuse, 0x8, R18 ;  /* 0x000000080f0a7825 */ /* 0x041fe400078e0212 */
[----:B------:R-:W3:Y:S04]  /*0200*/  LDG.E.64 R18, desc[UR14][R18.64] ;  /* 0x0000000e12127981 */ /* 0x000ee8000c1e1b00 */
[----:B------:R-:W4:Y:S01]  /*0210*/  LDG.E.64 R8, desc[UR14][R10.64] ;  /* 0x0000000e0a087981 */ /* 0x000f22000c1e1b00 */
[----:B------:R-:W-:-:S04]  /*0220*/  IMAD.WIDE R24, R15, 0x8, R10 ;  /* 0x000000080f187825 */ /* 0x000fc800078e020a */
[C---:B------:R-:W-:Y:S02]  /*0230*/  IMAD.WIDE R12, R15.reuse, 0x8, R24 ;  /* 0x000000080f0c7825 */ /* 0x040fe400078e0218 */
[----:B------:R-:W5:Y:S04]  /*0240*/  LDG.E.64 R24, desc[UR14][R24.64] ;  /* 0x0000000e18187981 */ /* 0x000f68000c1e1b00 */
[----:B------:R0:W5:Y:S01]  /*0250*/  LDG.E.64 R22, desc[UR14][R12.64] ;  /* 0x0000000e0c167981 */ /* 0x000162000c1e1b00 */
[----:B------:R-:W-:-:S05]  /*0260*/  IMAD.WIDE R26, R15, 0x8, R12 ;  /* 0x000000080f1a7825 */ /* 0x000fca00078e020c */
[----:B------:R-:W5:Y:S01]  /*0270*/  LDG.E.64 R20, desc[UR14][R26.64] ;  /* 0x0000000e1a147981 */ /* 0x000f62000c1e1b00 */
[----:B------:R-:W-:Y:S02]  /*0280*/  IMAD R5, R4, UR8, R3 ;  /* 0x0000000804057c24 */ /* 0x000fe4000f8e0203 */
[----:B0-----:R-:W-:-:S03]  /*0290*/  IMAD.WIDE R12, R15, 0x8, R26 ;  /* 0x000000080f0c7825 */ /* 0x001fc600078e021a */
[----:B------:R-:W-:Y:S02]  /*02a0*/  LEA R14, R5, UR4, 0x3 ;  /* 0x00000004050e7c11 */ /* 0x000fe4000f8e18ff */
[----:B------:R-:W-:Y:S01]  /*02b0*/  MOV R5, UR8 ;  /* 0x0000000800057c02 */ /* 0x000fe20008000f00 */
[----:B------:R0:W5:Y:S02]  /*02c0*/  LDG.E.64 R28, desc[UR14][R12.64] ;  /* 0x0000000e0c1c7981 */ /* 0x000164000c1e1b00 */
[----:B0-----:R-:W-:-:S05]  /*02d0*/  IMAD.WIDE R12, R15, 0x8, R12 ;  /* 0x000000080f0c7825 */ /* 0x001fca00078e020c */
[----:B------:R0:W5:Y:S01]  /*02e0*/  LDG.E.64 R26, desc[UR14][R12.64] ;  /* 0x0000000e0c1a7981 */ /* 0x000162000c1e1b00 */
[----:B------:R-:W-:-:S03]  /*02f0*/  IMAD.WIDE R10, R15, 0x8, R12 ;  /* 0x000000080f0a7825 */ /* 0x000fc600078e020c */
[----:B--2---:R1:W-:Y:S02]  /*0300*/  STS.64 [R14], R16 ;  /* 0x000000100e007388 */ /* 0x0043e40000000a00 */
[----:B-1----:R-:W-:-:S04]  /*0310*/  LEA R14, R5, R14, 0x3 ;  /* 0x0000000e050e7211 */ /* 0x002fc800078e18ff */
[C---:B------:R-:W-:Y:S01]  /*0320*/  LEA R16, R5.reuse, R14, 0x3 ;  /* 0x0000000e05107211 */ /* 0x040fe200078e18ff */
[----:B---3--:R1:W-:Y:S04]  /*0330*/  STS.64 [R14], R18 ;  /* 0x000000120e007388 */ /* 0x0083e80000000a00 */
[----:B----4-:R2:W-:Y:S01]  /*0340*/  STS.64 [R16], R8 ;  /* 0x0000000810007388 */ /* 0x0105e20000000a00 */
[----:B-1----:R-:W-:Y:S02]  /*0350*/  IMAD R14, R5, 0x8, R16 ;  /* 0x00000008050e7824 */ /* 0x002fe400078e0210 */
[----:B--2---:R-:W-:-:S03]  /*0360*/  IMAD.WIDE R8, R15, 0x8, R10 ;  /* 0x000000080f087825 */ /* 0x004fc600078e020a */
[----:B------:R-:W-:Y:S01]  /*0370*/  LEA R18, R5, R14, 0x3 ;  /* 0x0000000e05127211 */ /* 0x000fe200078e18ff */
[----:B-----5:R1:W-:Y:S01]  /*0380*/  STS.64 [R14], R24 ;  /* 0x000000180e007388 */ /* 0x0203e20000000a00 */
[----:B0-----:R-:W-:-:S03]  /*0390*/  IMAD.WIDE R12, R15, 0x8, R8 ;  /* 0x000000080f0c7825 */ /* 0x001fc600078e0208 */
[----:B------:R0:W-:Y:S04]  /*03a0*/  STS.64 [R18], R22 ;  /* 0x0000001612007388 */ /* 0x0001e80000000a00 */
[----:B------:R-:W2:Y:S01]  /*03b0*/  LDG.E.64 R10, desc[UR14][R10.64] ;  /* 0x0000000e0a0a7981 */ /* 0x000ea2000c1e1b00 */
[----:B------:R-:W-:Y:S01]  /*03c0*/  IMAD.WIDE R16, R15, 0x8, R12 ;  /* 0x000000080f107825 */ /* 0x000fe200078e020c */
[----:B-1----:R-:W-:Y:S02]  /*03d0*/  LEA R25, R5, R18, 0x3 ;  /* 0x0000001205197211 */ /* 0x002fe400078e18ff */
[----:B------:R-:W3:Y:S01]  /*03e0*/  LDG.E.64 R8, desc[UR14][R8.64] ;  /* 0x0000000e08087981 */ /* 0x000ee2000c1e1b00 */
[----:B0-----:R-:W-:-:S03]  /*03f0*/  IMAD.WIDE R18, R15, 0x8, R16 ;  /* 0x000000080f127825 */ /* 0x001fc600078e0210 */
[----:B------:R0:W-:Y:S04]  /*0400*/  STS.64 [R25], R20 ;  /* 0x0000001419007388 */ /* 0x0001e80000000a00 */
[----:B------:R-:W4:Y:S04]  /*0410*/  LDG.E.64 R12, desc[UR14][R12.64] ;  /* 0x0000000e0c0c7981 */ /* 0x000f28000c1e1b00 */
[----:B------:R-:W5:Y:S01]  /*0420*/  LDG.E.64 R16, desc[UR14][R16.64] ;  /* 0x0000000e10107981 */ /* 0x000f62000c1e1b00 */
[----:B0-----:R-:W-:-:S03]  /*0430*/  IMAD.WIDE R20, R15, 0x8, R18 ;  /* 0x000000080f147825 */ /* 0x001fc600078e0212 */
[----:B------:R-:W5:Y:S01]  /*0440*/  LDG.E.64 R18, desc[UR14][R18.64] ;  /* 0x0000000e12127981 */ /* 0x000f62000c1e1b00 */
[----:B------:R-:W-:-:S03]  /*0450*/  IMAD.WIDE R22, R15, 0x8, R20 ;  /* 0x000000080f167825 */ /* 0x000fc600078e0214 */
[----:B------:R-:W5:Y:S01]  /*0460*/  LDG.E.64 R20, desc[UR14][R20.64] ;  /* 0x0000000e14147981 */ /* 0x000f62000c1e1b00 */
[----:B------:R-:W-:-:S03]  /*0470*/  IMAD.WIDE R14, R15, 0x8, R22 ;  /* 0x000000080f0e7825 */ /* 0x000fc600078e0216 */
[----:B------:R-:W5:Y:S04]  /*0480*/  LDG.E.64 R22, desc[UR14][R22.64] ;  /* 0x0000000e16167981 */ /* 0x000f68000c1e1b00 */
[----:B------:R-:W5:Y:S01]  /*0490*/  LDG.E.64 R14, desc[UR14][R14.64] ;  /* 0x0000000e0e0e7981 */ /* 0x000f62000c1e1b00 */
[----:B------:R-:W-:-:S05]  /*04a0*/  LEA R24, R5, R25, 0x3 ;  /* 0x0000001905187211 */ /* 0x000fca00078e18ff */
[----:B------:R0:W-:Y:S02]  /*04b0*/  STS.64 [R24], R28 ;  /* 0x0000001c18007388 */ /* 0x0001e40000000a00 */
[----:B0-----:R-:W-:-:S04]  /*04c0*/  LEA R24, R5, R24, 0x3 ;  /* 0x0000001805187211 */ /* 0x001fc800078e18ff */
[C---:B------:R-:W-:Y:S01]  /*04d0*/  LEA R25, R5.reuse, R24, 0x3 ;  /* 0x0000001805197211 */ /* 0x040fe200078e18ff */
[----:B------:R0:W-:Y:S04]  /*04e0*/  STS.64 [R24], R26 ;  /* 0x0000001a18007388 */ /* 0x0001e80000000a00 */
[----:B------:R-:W-:-:S05]  /*04f0*/  IMAD R28, R5, 0x8, R25 ;  /* 0x00000008051c7824 */ /* 0x000fca00078e0219 */
[----:B0-----:R-:W-:-:S04]  /*0500*/  LEA R24, R5, R28, 0x3 ;  /* 0x0000001c05187211 */ /* 0x001fc800078e18ff */
[----:B------:R-:W-:-:S04]  /*0510*/  LEA R26, R5, R24, 0x3 ;  /* 0x00000018051a7211 */ /* 0x000fc800078e18ff */
[----:B------:R-:W-:-:S04]  /*0520*/  LEA R27, R5, R26, 0x3 ;  /* 0x0000001a051b7211 */ /* 0x000fc800078e18ff */
[----:B------:R-:W-:Y:S01]  /*0530*/  LEA R29, R5, R27, 0x3 ;  /* 0x0000001b051d7211 */ /* 0x000fe200078e18ff */
[----:B------:R-:W-:-:S05]  /*0540*/  VIADD R4, R4, 0x10 ;  /* 0x0000001004047836 */ /* 0x000fca0000000000 */
[----:B------:R-:W-:Y:S01]  /*0550*/  ISETP.NE.AND P0, PT, R4, R2, PT ;  /* 0x000000020400720c */ /* 0x000fe20003f05270 */
[----:B--2---:R-:W-:Y:S04]  /*0560*/  STS.64 [R25], R10 ;  /* 0x0000000a19007388 */ /* 0x004fe80000000a00 */
[----:B---3--:R0:W-:Y:S02]  /*0570*/  STS.64 [R28], R8 ;  /* 0x000000081c007388 */ /* 0x0081e40000000a00 */
[C---:B0-----:R-:W-:Y:S02]  /*0580*/  LEA R8, R5.reuse, R29, 0x3 ;  /* 0x0000001d05087211 */ /* 0x041fe400078e18ff */
[----:B----4-:R0:W-:Y:S02]  /*0590*/  STS.64 [R24], R12 ;  /* 0x0000000c18007388 */ /* 0x0101e40000000a00 */
[----:B------:R-:W-:-:S02]  /*05a0*/  LEA R5, R5, R8, 0x3 ;  /* 0x0000000805057211 */ /* 0x000fc400078e18ff */
[----:B-----5:R0:W-:Y:S04]  /*05b0*/  STS.64 [R26], R16 ;  /* 0x000000101a007388 */ /* 0x0201e80000000a00 */
[----:B------:R0:W-:Y:S04]  /*05c0*/  STS.64 [R27], R18 ;  /* 0x000000121b007388 */ /* 0x0001e80000000a00 */
[----:B------:R0:W-:Y:S04]  /*05d0*/  STS.64 [R29], R20 ;  /* 0x000000141d007388 */ /* 0x0001e80000000a00 */
[----:B------:R0:W-:Y:S04]  /*05e0*/  STS.64 [R8], R22 ;  /* 0x0000001608007388 */ /* 0x0001e80000000a00 */
[----:B------:R0:W-:Y:S01]  /*05f0*/  STS.64 [R5], R14 ;  /* 0x0000000e05007388 */ /* 0x0001e20000000a00 */
[----:B------:R-:W-:Y:S05]  /*0600*/  @P0 BRA `(.L_x_2) ;  /* 0xfffffff800e40947 */ /* 0x000fea000383ffff */
.L_x_1:
[----:B------:R-:W-:Y:S05]  /*0610*/  BRA.U !UP1, `(.L_x_0) ;  /* 0x0000000509647547 */ /* 0x000fea000b800000 */
[----:B------:R-:W-:Y:S02]  /*0620*/  UISETP.GE.U32.AND UP0, UPT, UR7, 0x8, UPT ;  /* 0x000000080700788c */ /* 0x000fe4000bf06070 */
[----:B------:R-:W-:-:S04]  /*0630*/  ULOP3.LUT UR9, UR6, 0x7, URZ, 0xc0, !UPT ;  /* 0x0000000706097892 */ /* 0x000fc8000f8ec0ff */
[----:B------:R-:W-:-:S03]  /*0640*/  UISETP.NE.AND UP1, UPT, UR9, URZ, UPT ;  /* 0x000000ff0900728c */ /* 0x000fc6000bf25270 */
[----:B------:R-:W-:Y:S08]  /*0650*/  BRA.U !UP0, `(.L_x_3) ;  /* 0x0000000108a07547 */ /* 0x000ff0000b800000 */
[----:B0-----:R-:W0:Y:S02]  /*0660*/  LDC R15, c[0x0][0x398] ;  /* 0x0000e600ff0f7b82 */ /* 0x001e240000000800 */
[----:B0-----:R-:W-:-:S04]  /*0670*/  IMAD R5, R2, R15, RZ ;  /* 0x0000000f02057224 */ /* 0x001fc800078e02ff */
[----:B------:R-:W-:-:S04]  /*0680*/  IMAD.WIDE R4, R5, 0x8, R6 ;  /* 0x0000000805047825 */ /* 0x000fc800078e0206 */
[C---:B------:R-:W-:Y:S02]  /*0690*/  IMAD.WIDE R10, R15.reuse, 0x8, R4 ;  /* 0x000000080f0a7825 */ /* 0x040fe400078e0204 */
[----:B------:R-:W2:Y:S02]  /*06a0*/  LDG.E.64 R4, desc[UR14][R4.64] ;  /* 0x0000000e04047981 */ /* 0x000ea4000c1e1b00 */
[C---:B------:R-:W-:Y:S02]  /*06b0*/  IMAD.WIDE R12, R15.reuse, 0x8, R10 ;  /* 0x000000080f0c7825 */ /* 0x040fe400078e020a */
[----:B------:R-:W3:Y:S02]  /*06c0*/  LDG.E.64 R10, desc[UR14][R10.64] ;  /* 0x0000000e0a0a7981 */ /* 0x000ee4000c1e1b00 */
[C---:B------:R-:W-:Y:S02]  /*06d0*/  IMAD.WIDE R16, R15.reuse, 0x8, R12 ;  /* 0x000000080f107825 */ /* 0x040fe400078e020c */
[----:B------:R-:W4:Y:S02]  /*06e0*/  LDG.E.64 R12, desc[UR14][R12.64] ;  /* 0x0000000e0c0c7981 */ /* 0x000f24000c1e1b00 */
[----:B------:R-:W-:-:S02]  /*06f0*/  IMAD.WIDE R18, R15, 0x8, R16 ;  /* 0x000000080f127825 */ /* 0x000fc400078e0210 */
[----:B------:R-:W5:Y:S02]  /*0700*/  LDG.E.64 R16, desc[UR14][R16.64] ;  /* 0x0000000e10107981 */ /* 0x000f64000c1e1b00 */
[C---:B------:R-:W-:Y:S02]  /*0710*/  IMAD.WIDE R20, R15.reuse, 0x8, R18 ;  /* 0x000000080f147825 */ /* 0x040fe400078e0212 */
[----:B------:R-:W5:Y:S02]  /*0720*/  LDG.E.64 R18, desc[UR14][R18.64] ;  /* 0x0000000e12127981 */ /* 0x000f64000c1e1b00 */
[C---:B------:R-:W-:Y:S02]  /*0730*/  IMAD.WIDE R8, R15.reuse, 0x8, R20 ;  /* 0x000000080f087825 */ /* 0x040fe400078e0214 */
[----:B------:R-:W5:Y:S02]  /*0740*/  LDG.E.64 R20, desc[UR14][R20.64] ;  /* 0x0000000e14147981 */ /* 0x000f64000c1e1b00 */
[----:B------:R-:W-:-:S02]  /*0750*/  IMAD.WIDE R14, R15, 0x8, R8 ;  /* 0x000000080f0e7825 */ /* 0x000fc400078e0208 */
[----:B------:R-:W5:Y:S04]  /*0760*/  LDG.E.64 R8, desc[UR14][R8.64] ;  /* 0x0000000e08087981 */ /* 0x000f68000c1e1b00 */
[----:B------:R-:W5:Y:S01]  /*0770*/  LDG.E.64 R14, desc[UR14][R14.64] ;  /* 0x0000000e0e0e7981 */ /* 0x000f62000c1e1b00 */
[----:B------:R-:W0:Y:S01]  /*0780*/  S2UR UR5, SR_CgaCtaId ;  /* 0x00000000000579c3 */ /* 0x000e220000008800 */
[----:B------:R-:W-:Y:S01]  /*0790*/  UMOV UR4, 0x400 ;  /* 0x0000040000047882 */ /* 0x000fe20000000000 */
[----:B------:R-:W-:Y:S01]  /*07a0*/  IMAD R23, R2, UR8, R3 ;  /* 0x0000000802177c24 */ /* 0x000fe2000f8e0203 */
[----:B------:R-:W-:Y:S01]  /*07b0*/  MOV R22, UR8 ;  /* 0x0000000800167c02 */ /* 0x000fe20008000f00 */
[----:B0-----:R-:W-:-:S06]  /*07c0*/  ULEA UR4, UR5, UR4, 0x18 ;  /* 0x0000000405047291 */ /* 0x001fcc000f8ec0ff */
[----:B------:R-:W-:-:S04]  /*07d0*/  LEA R23, R23, UR4, 0x3 ;  /* 0x0000000417177c11 */ /* 0x000fc8000f8e18ff */
[----:B------:R-:W-:-:S04]  /*07e0*/  LEA R25, R22, R23, 0x3 ;  /* 0x0000001716197211 */ /* 0x000fc800078e18ff */
[----:B------:R-:W-:-:S04]  /*07f0*/  LEA R27, R22, R25, 0x3 ;  /* 0x00000019161b7211 */ /* 0x000fc800078e18ff */
[----:B------:R-:W-:-:S04]  /*0800*/  LEA R29, R22, R27, 0x3 ;  /* 0x0000001b161d7211 */ /* 0x000fc800078e18ff */
[----:B------:R-:W-:-:S04]  /*0810*/  LEA R24, R22, R29, 0x3 ;  /* 0x0000001d16187211 */ /* 0x000fc800078e18ff */
[----:B------:R-:W-:-:S05]  /*0820*/  LEA R26, R22, R24, 0x3 ;  /* 0x00000018161a7211 */ /* 0x000fca00078e18ff */
[----:B------:R-:W-:-:S05]  /*0830*/  IMAD R28, R22, 0x8, R26 ;  /* 0x00000008161c7824 */ /* 0x000fca00078e021a */
[----:B------:R-:W-:Y:S02]  /*0840*/  LEA R22, R22, R28, 0x3 ;  /* 0x0000001c16167211 */ /* 0x000fe400078e18ff */
[----:B------:R-:W-:Y:S01]  /*0850*/  IADD3 R2, PT, PT, R2, 0x8, RZ ;  /* 0x0000000802027810 */ /* 0x000fe20007ffe0ff */
[----:B--2---:R1:W-:Y:S04]  /*0860*/  STS.64 [R23], R4 ;  /* 0x0000000417007388 */ /* 0x0043e80000000a00 */
[----:B---3--:R1:W-:Y:S04]  /*0870*/  STS.64 [R25], R10 ;  /* 0x0000000a19007388 */ /* 0x0083e80000000a00 */
[----:B----4-:R1:W-:Y:S04]  /*0880*/  STS.64 [R27], R12 ;  /* 0x0000000c1b007388 */ /* 0x0103e80000000a00 */
[----:B-----5:R1:W-:Y:S04]  /*0890*/  STS.64 [R29], R16 ;  /* 0x000000101d007388 */ /* 0x0203e80000000a00 */
[----:B------:R1:W-:Y:S04]  /*08a0*/  STS.64 [R24], R18 ;  /* 0x0000001218007388 */ /* 0x0003e80000000a00 */
[----:B------:R1:W-:Y:S04]  /*08b0*/  STS.64 [R26], R20 ;  /* 0x000000141a007388 */ /* 0x0003e80000000a00 */
[----:B------:R1:W-:Y:S04]  /*08c0*/  STS.64 [R28], R8 ;  /* 0x000000081c007388 */ /* 0x0003e80000000a00 */
[----:B------:R1:W-:Y:S02]  /*08d0*/  STS.64 [R22], R14 ;  /* 0x0000000e16007388 */ /* 0x0003e40000000a00 */
.L_x_3:
[----:B------:R-:W-:Y:S05]  /*08e0*/  BRA.U !UP1, `(.L_x_0) ;  /* 0x0000000109b07547 */ /* 0x000fea000b800000 */
[----:B------:R-:W-:Y:S02]  /*08f0*/  UISETP.GE.U32.AND UP0, UPT, UR9, 0x4, UPT ;  /* 0x000000040900788c */ /* 0x000fe4000bf06070 */
[----:B------:R-:W-:-:S04]  /*0900*/  ULOP3.LUT UR7, UR6, 0x3, URZ, 0xc0, !UPT ;  /* 0x0000000306077892 */ /* 0x000fc8000f8ec0ff */
[----:B------:R-:W-:-:S03]  /*0910*/  UISETP.NE.AND UP1, UPT, UR7, URZ, UPT ;  /* 0x000000ff0700728c */ /* 0x000fc6000bf25270 */
[----:B------:R-:W-:Y:S08]  /*0920*/  BRA.U !UP0, `(.L_x_4) ;  /* 0x0000000108607547 */ /* 0x000ff0000b800000 */
[----:B01----:R-:W0:Y:S02]  /*0930*/  LDC R13, c[0x0][0x398] ;  /* 0x0000e600ff0d7b82 */ /* 0x003e240000000800 */
[----:B0-----:R-:W-:-:S04]  /*0940*/  IMAD R5, R2, R13, RZ ;  /* 0x0000000d02057224 */ /* 0x001fc800078e02ff */
[----:B------:R-:W-:-:S04]  /*0950*/  IMAD.WIDE R4, R5, 0x8, R6 ;  /* 0x0000000805047825 */ /* 0x000fc800078e0206 */
[C---:B------:R-:W-:Y:S02]  /*0960*/  IMAD.WIDE R8, R13.reuse, 0x8, R4 ;  /* 0x000000080d087825 */ /* 0x040fe400078e0204 */
[----:B------:R-:W2:Y:S02]  /*0970*/  LDG.E.64 R4, desc[UR14][R4.64] ;  /* 0x0000000e04047981 */ /* 0x000ea4000c1e1b00 */
[C---:B------:R-:W-:Y:S02]  /*0980*/  IMAD.WIDE R10, R13.reuse, 0x8, R8 ;  /* 0x000000080d0a7825 */ /* 0x040fe400078e0208 */
[----:B------:R-:W3:Y:S02]  /*0990*/  LDG.E.64 R8, desc[UR14][R8.64] ;  /* 0x0000000e08087981 */ /* 0x000ee4000c1e1b00 */
[----:B------:R-:W-:Y:S02]  /*09a0*/  IMAD.WIDE R12, R13, 0x8, R10 ;  /* 0x000000080d0c7825 */ /* 0x000fe400078e020a */
[----:B------:R-:W4:Y:S04]  /*09b0*/  LDG.E.64 R10, desc[UR14][R10.64] ;  /* 0x0000000e0a0a7981 */ /* 0x000f28000c1e1b00 */
        /* <DEDUP_REMOVED lines=9> */
[----:B------:R-:W-:Y:S01]  /*0a50*/  LEA R21, R16, R19, 0x3 ;  /* 0x0000001310157211 */ /* 0x000fe200078e18ff */
[----:B------:R-:W-:Y:S01]  /*0a60*/  VIADD R2, R2, 0x4 ;  /* 0x0000000402027836 */ /* 0x000fe20000000000 */
[----:B--2---:R2:W-:Y:S04]  /*0a70*/  STS.64 [R15], R4 ;  /* 0x000000040f007388 */ /* 0x0045e80000000a00 */
[----:B---3--:R2:W-:Y:S04]  /*0a80*/  STS.64 [R17], R8 ;  /* 0x0000000811007388 */ /* 0x0085e80000000a00 */
[----:B----4-:R2:W-:Y:S04]  /*0a90*/  STS.64 [R19], R10 ;  /* 0x0000000a13007388 */ /* 0x0105e80000000a00 */
[----:B-----5:R2:W-:Y:S02]  /*0aa0*/  STS.64 [R21], R12 ;  /* 0x0000000c15007388 */ /* 0x0205e40000000a00 */
.L_x_4:
[----:B------:R-:W-:Y:S05]  /*0ab0*/  BRA.U !UP1, `(.L_x_0) ;  /* 0x00000001093c7547 */ /* 0x000fea000b800000 */
[----:B------:R-:W3:Y:S01]  /*0ac0*/  S2UR UR5, SR_CgaCtaId ;  /* 0x00000000000579c3 */ /* 0x000ee20000008800 */
[----:B------:R-:W-:Y:S01]  /*0ad0*/  UMOV UR4, 0x400 ;  /* 0x0000040000047882 */ /* 0x000fe20000000000 */
[----:B------:R-:W4:Y:S01]  /*0ae0*/  LDCU UR9, c[0x0][0x398] ;  /* 0x00007300ff0977ac */ /* 0x000f220008000800 */
[----:B---3--:R-:W-:-:S03]  /*0af0*/  ULEA UR5, UR5, UR4, 0x18 ;  /* 0x0000000405057291 */ /* 0x008fc6000f8ec0ff */
[----:B----4-:R-:W-:-:S09]  /*0b00*/  UMOV UR4, URZ ;  /* 0x000000ff00047c82 */ /* 0x010fd20008000000 */
.L_x_5:
[----:B0123--:R-:W-:-:S04]  /*0b10*/  IMAD R5, R2, UR9, RZ ;  /* 0x0000000902057c24 */ /* 0x00ffc8000f8e02ff */
[----:B------:R-:W-:-:S06]  /*0b20*/  IMAD.WIDE R4, R5, 0x8, R6 ;  /* 0x0000000805047825 */ /* 0x000fcc00078e0206 */
[----:B------:R-:W2:Y:S01]  /*0b30*/  LDG.E.64 R4, desc[UR14][R4.64] ;  /* 0x0000000e04047981 */ /* 0x000ea2000c1e1b00 */
[C---:B------:R-:W-:Y:S01]  /*0b40*/  IMAD R8, R2.reuse, UR8, R3 ;  /* 0x0000000802087c24 */ /* 0x040fe2000f8e0203 */
[----:B------:R-:W-:Y:S01]  /*0b50*/  UIADD3 UR4, UPT, UPT, UR4, 0x1, URZ ;  /* 0x0000000104047890 */ /* 0x000fe2000fffe0ff */
[----:B------:R-:W-:-:S03]  /*0b60*/  IADD3 R2, PT, PT, R2, 0x1, RZ ;  /* 0x0000000102027810 */ /* 0x000fc60007ffe0ff */
[----:B------:R-:W-:Y:S01]  /*0b70*/  LEA R9, R8, UR5, 0x3 ;  /* 0x0000000508097c11 */ /* 0x000fe2000f8e18ff */
[----:B------:R-:W-:-:S04]  /*0b80*/  UISETP.NE.AND UP0, UPT, UR4, UR7, UPT ;  /* 0x000000070400728c */ /* 0x000fc8000bf05270 */
[----:B--2---:R3:W-:Y:S05]  /*0b90*/  STS.64 [R9], R4 ;  /* 0x0000000409007388 */ /* 0x0047ea0000000a00 */
[----:B------:R-:W-:Y:S05]  /*0ba0*/  BRA.U UP0, `(.L_x_5) ;  /* 0xfffffffd00d87547 */ /* 0x000fea000b83ffff */
.L_x_0:
[----:B------:R-:W4:Y:S01]  /*0bb0*/  LDCU UR4, c[0x0][0x388] ;  /* 0x00007100ff0477ac */ /* 0x000f220008000800 */
[----:B012---:R-:W-:Y:S01]  /*0bc0*/  CS2R R20, SRZ ;  /* 0x0000000000147805 */ /* 0x007fe2000001ff00 */
[----:B----4-:R-:W-:Y:S01]  /*0bd0*/  UISETP.GE.AND UP0, UPT, UR4, 0x1, UPT ;  /* 0x000000010400788c */ /* 0x010fe2000bf06270 */
[----:B------:R-:W-:Y:S08]  /*0be0*/  BAR.SYNC.DEFER_BLOCKING 0x0 ;  /* 0x0000000000007b1d */ /* 0x000ff00000010000 */
[----:B------:R-:W-:Y:S05]  /*0bf0*/  BRA.U !UP0, `(.L_x_6) ;  /* 0x0000000908b87547 */ /* 0x000fea000b800000 */
[----:B------:R-:W0:Y:S01]  /*0c00*/  S2UR UR7, SR_CgaCtaId ;  /* 0x00000000000779c3 */ /* 0x000e220000008800 */
[----:B------:R-:W-:Y:S01]  /*0c10*/  UMOV UR5, 0x400 ;  /* 0x0000040000057882 */ /* 0x000fe20000000000 */
[----:B------:R-:W-:Y:S01]  /*0c20*/  UIMAD UR4, UR6, UR8, URZ ;  /* 0x00000008060472a4 */ /* 0x000fe2000f8e02ff */
[----:B---3--:R-:W-:Y:S01]  /*0c30*/  HFMA2 R4, -RZ, RZ, 0, 0 ;  /* 0x00000000ff047431 */ /* 0x008fe200000001ff */
[----:B------:R-:W-:Y:S01]  /*0c40*/  USHF.L.U32 UR8, UR8, 0x3, URZ ;  /* 0x0000000308087899 */ /* 0x000fe200080006ff */
[----:B------:R-:W-:Y:S01]  /*0c50*/  CS2R R20, SRZ ;  /* 0x0000000000147805 */ /* 0x000fe2000001ff00 */
[----:B------:R-:W-:Y:S02]  /*0c60*/  ULOP3.LUT UR9, UR6, 0x1ffffff8, URZ, 0xc0, !UPT ;  /* 0x1ffffff806097892 */ /* 0x000fe4000f8ec0ff */
[----:B------:R-:W1:Y:S01]  /*0c70*/  LDC R5, c[0x0][0x398] ;  /* 0x0000e600ff057b82 */ /* 0x000e620000000800 */
[----:B0-----:R-:W-:-:S04]  /*0c80*/  ULEA UR5, UR7, UR5, 0x18 ;  /* 0x0000000507057291 */ /* 0x001fc8000f8ec0ff */
[----:B------:R-:W-:Y:S02]  /*0c90*/  ULEA UR7, UR4, UR5, 0x3 ;  /* 0x0000000504077291 */ /* 0x000fe4000f8e18ff */
[----:B------:R-:W-:Y:S01]  /*0ca0*/  LEA R3, R3, UR5, 0x3 ;  /* 0x0000000503037c11 */ /* 0x000fe2000f8e18ff */
[----:B-1----:R-:W-:-:S03]  /*0cb0*/  IMAD R5, R5, UR6, RZ ;  /* 0x0000000605057c24 */ /* 0x002fc6000f8e02ff */
[----:B------:R-:W-:Y:S02]  /*0cc0*/  IADD3 R25, PT, PT, R3, UR8, RZ ;  /* 0x0000000803197c10 */ /* 0x000fe4000fffe0ff */
[----:B------:R-:W-:-:S07]  /*0cd0*/  SHF.L.U32 R5, R5, 0x2, RZ ;  /* 0x0000000205057819 */ /* 0x000fce00000006ff */
.L_x_15:
[----:B01----:R-:W0:Y:S01]  /*0ce0*/  S2R R17, SR_TID.X ;  /* 0x0000000000117919 */ /* 0x003e220000002100 */
[----:B------:R-:W1:Y:S01]  /*0cf0*/  LDCU.64 UR4, c[0x0][0x3a0] ;  /* 0x00007400ff0477ac */ /* 0x000e620008000a00 */
[----:B------:R-:W2:Y:S08]  /*0d00*/  LDC R13, c[0x0][0x38c] ;  /* 0x0000e300ff0d7b82 */ /* 0x000eb00000000800 */
[----:B------:R-:W3:Y:S08]  /*0d10*/  LDC R15, c[0x0][0x398] ;  /* 0x0000e600ff0f7b82 */ /* 0x000ef00000000800 */
[----:B------:R-:W-:Y:S01]  /*0d20*/  BAR.SYNC.DEFER_BLOCKING 0x0 ;  /* 0x0000000000007b1d */ /* 0x000fe20000010000 */
[----:B0-----:R-:W-:-:S04]  /*0d30*/  IADD3 R2, P0, PT, R17, R4, RZ ;  /* 0x0000000411027210 */ /* 0x001fc80007f1e0ff */
[----:B------:R-:W-:Y:S02]  /*0d40*/  LEA.HI.X.SX32 R9, R4, RZ, 0x1, P0 ;  /* 0x000000ff04097211 */ /* 0x000fe400000f0eff */
[C---:B-1----:R-:W-:Y:S01]  /*0d50*/  LEA R10, P0, R2.reuse, UR4, 0x3 ;  /* 0x00000004020a7c11 */ /* 0x042fe2000f8018ff */
[----:B------:R-:W0:Y:S03]  /*0d60*/  LDCU UR4, c[0x0][0x388] ;  /* 0x00007100ff0477ac */ /* 0x000e260008000800 */
[----:B------:R-:W-:-:S06]  /*0d70*/  LEA.HI.X R11, R2, UR5, R9, 0x3, P0 ;  /* 0x00000005020b7c11 */ /* 0x000fcc00080f1c09 */
[----:B------:R-:W4:Y:S01]  /*0d80*/  LDG.E.64 R10, desc[UR14][R10.64] ;  /* 0x0000000e0a0a7981 */ /* 0x000f22000c1e1b00 */
[----:B--2---:R-:W-:Y:S01]  /*0d90*/  ISETP.GE.AND P1, PT, R13, 0x4, PT ;  /* 0x000000040d00780c */ /* 0x004fe20003f26270 */
[C---:B---3--:R-:W-:Y:S01]  /*0da0*/  IMAD R9, R4.reuse, R15, RZ ;  /* 0x0000000f04097224 */ /* 0x048fe200078e02ff */
[----:B------:R-:W-:Y:S02]  /*0db0*/  LEA R17, R17, UR7, 0x3 ;  /* 0x0000000711117c11 */ /* 0x000fe4000f8e18ff */
[----:B------:R-:W-:Y:S01]  /*0dc0*/  IADD3 R4, PT, PT, R4, R13, RZ ;  /* 0x0000000d04047210 */ /* 0x000fe20007ffe0ff */
[----:B------:R-:W-:-:S03]  /*0dd0*/  IMAD.WIDE R8, R9, 0x8, R6 ;  /* 0x0000000809087825 */ /* 0x000fc600078e0206 */
[----:B0-----:R-:W-:Y:S01]  /*0de0*/  ISETP.GE.AND P0, PT, R4, UR4, PT ;  /* 0x0000000404007c0c */ /* 0x001fe2000bf06270 */
[----:B----4-:R0:W-:Y:S01]  /*0df0*/  STS.64 [R17], R10 ;  /* 0x0000000a11007388 */ /* 0x0101e20000000a00 */
[----:B------:R-:W-:Y:S06]  /*0e00*/  BAR.SYNC.DEFER_BLOCKING 0x0 ;  /* 0x0000000000007b1d */ /* 0x000fec0000010000 */
[----:B------:R-:W-:Y:S05]  /*0e10*/  @!P1 BRA `(.L_x_7) ;  /* 0x0000000400f89947 */ /* 0x000fea0003800000 */
[----:B------:R-:W-:-:S05]  /*0e20*/  UMOV UR4, URZ ;  /* 0x000000ff00047c82 */ /* 0x000fca0008000000 */
.L_x_14:
[----:B0-----:R-:W0:Y:S01]  /*0e30*/  LDC R17, c[0x0][0x398] ;  /* 0x0000e600ff117b82 */ /* 0x001e220000000800 */
[----:B------:R-:W-:-:S04]  /*0e40*/  UIMAD UR12, UR6, UR4, URZ ;  /* 0x00000004060c72a4 */ /* 0x000fc8000f8e02ff */
[----:B------:R-:W-:-:S06]  /*0e50*/  UIADD3 UR5, UPT, UPT, UR6, UR12, URZ ;  /* 0x0000000c06057290 */ /* 0x000fcc000fffe0ff */
[----:B0-----:R-:W-:-:S04]  /*0e60*/  IMAD R11, R17, UR5, RZ ;  /* 0x00000005110b7c24 */ /* 0x001fc8000f8e02ff */
[----:B------:R-:W-:-:S04]  /*0e70*/  IMAD.WIDE R10, R11, 0x8, R8 ;  /* 0x000000080b0a7825 */ /* 0x000fc800078e0208 */
[C---:B------:R-:W-:Y:S02]  /*0e80*/  IMAD.WIDE R12, R17.reuse, 0x8, R10 ;  /* 0x00000008110c7825 */ /* 0x040fe400078e020a */
[----:B------:R-:W5:Y:S02]  /*0e90*/  LDG.E.64 R10, desc[UR14][R10.64] ;  /* 0x0000000e0a0a7981 */ /* 0x000f64000c1e1b00 */
[C---:B------:R-:W-:Y:S02]  /*0ea0*/  IMAD.WIDE R14, R17.reuse, 0x8, R12 ;  /* 0x00000008110e7825 */ /* 0x040fe400078e020c */
[----:B------:R-:W5:Y:S02]  /*0eb0*/  LDG.E.64 R12, desc[UR14][R12.64] ;  /* 0x0000000e0c0c7981 */ /* 0x000f64000c1e1b00 */
[----:B------:R-:W-:Y:S02]  /*0ec0*/  IMAD.WIDE R16, R17, 0x8, R14 ;  /* 0x0000000811107825 */ /* 0x000fe400078e020e */
[----:B------:R-:W5:Y:S04]  /*0ed0*/  LDG.E.64 R14, desc[UR14][R14.64] ;  /* 0x0000000e0e0e7981 */ /* 0x000f68000c1e1b00 */
[----:B------:R-:W5:Y:S01]  /*0ee0*/  LDG.E.64 R16, desc[UR14][R16.64] ;  /* 0x0000000e10107981 */ /* 0x000f62000c1e1b00 */
[----:B------:R-:W-:-:S04]  /*0ef0*/  UIADD3 UR5, UPT, UPT, UR6, -0x1, URZ ;  /* 0xffffffff06057890 */ /* 0x000fc8000fffe0ff */
[----:B------:R-:W-:Y:S02]  /*0f00*/  UISETP.GE.U32.AND UP0, UPT, UR5, 0x7, UPT ;  /* 0x000000070500788c */ /* 0x000fe4000bf06070 */
[----:B------:R-:W-:Y:S02]  /*0f10*/  UIADD3 UR10, UPT, UPT, UR4, 0x1, URZ ;  /* 0x00000001040a7890 */ /* 0x000fe4000fffe0ff */
[----:B------:R-:W-:Y:S01]  /*0f20*/  UMOV UR11, UR4 ;  /* 0x00000004000b7c82 */ /* 0x000fe20008000000 */
[----:B------:R-:W-:-:S04]  /*0f30*/  UMOV UR5, URZ ;  /* 0x000000ff00057c82 */ /* 0x000fc80008000000 */
[----:B------:R-:W-:Y:S01]  /*0f40*/  UMOV UR4, UR10 ;  /* 0x0000000a00047c82 */ /* 0x000fe20008000000 */
[----:B------:R-:W-:Y:S05]  /*0f50*/  BRA.U !UP0, `(.L_x_8) ;  /* 0x0000000108b47547 */ /* 0x000fea000b800000 */
[----:B------:R-:W0:Y:S01]  /*0f60*/  S2UR UR13, SR_CgaCtaId ;  /* 0x00000000000d79c3 */ /* 0x000e220000008800 */
[----:B------:R-:W-:Y:S01]  /*0f70*/  UMOV UR10, 0x400 ;  /* 0x00000400000a7882 */ /* 0x000fe20000000000 */
[----:B------:R-:W-:Y:S01]  /*0f80*/  ULEA UR5, UR11, UR8, 0x3 ;  /* 0x000000080b057291 */ /* 0x000fe2000f8e18ff */
[----:B------:R-:W-:-:S05]  /*0f90*/  MOV R2, R3 ;  /* 0x0000000300027202 */ /* 0x000fca0000000f00 */
[----:B------:R-:W1:Y:S01]  /*0fa0*/  LDC R27, c[0x0][0x38c] ;  /* 0x0000e300ff1b7b82 */ /* 0x000e620000000800 */
[----:B0-----:R-:W-:-:S04]  /*0fb0*/  ULEA UR10, UR13, UR10, 0x18 ;  /* 0x0000000a0d0a7291 */ /* 0x001fc8000f8ec0ff */
[----:B------:R-:W-:Y:S02]  /*0fc0*/  UIMAD UR5, UR6, UR5, UR10 ;  /* 0x00000005060572a4 */ /* 0x000fe4000f8e020a */
[----:B------:R-:W-:Y:S02]  /*0fd0*/  UIADD3 UR10, UPT, UPT, -UR9, URZ, URZ ;  /* 0x000000ff090a7290 */ /* 0x000fe4000fffe1ff */
[----:B------:R-:W-:-:S12]  /*0fe0*/  UIADD3 UR5, UPT, UPT, UR5, 0x20, URZ ;  /* 0x0000002005057890 */ /* 0x000fd8000fffe0ff */
.L_x_9:
[----:B------:R-:W-:Y:S01]  /*0ff0*/  LDS.64 R18, [R2] ;  /* 0x0000000002127984 */ /* 0x000fe20000000a00 */
[----:B------:R-:W-:Y:S01]  /*1000*/  VIADD R24, R2, UR8 ;  /* 0x0000000802187c36 */ /* 0x000fe20008000000 */
[----:B------:R-:W-:Y:S02]  /*1010*/  UIADD3 UR10, UPT, UPT, UR10, 0x8, URZ ;  /* 0x000000080a0a7890 */ /* 0x000fe4000fffe0ff */
[----:B------:R-:W0:Y:S02]  /*1020*/  LDS.64 R22, [UR5+-0x20] ;  /* 0xffffe005ff167984 */ /* 0x000e240008000a00 */
[----:B------:R-:W-:Y:S01]  /*1030*/  IADD3 R26, PT, PT, R24, UR8, RZ ;  /* 0x00000008181a7c10 */ /* 0x000fe2000fffe0ff */
[----:B------:R-:W-:-:S03]  /*1040*/  UISETP.NE.AND UP0, UPT, UR10, URZ, UPT ;  /* 0x000000ff0a00728c */ /* 0x000fc6000bf05270 */
[----:B------:R-:W-:-:S04]  /*1050*/  IADD3 R28, PT, PT, R26, UR8, RZ ;  /* 0x000000081a1c7c10 */ /* 0x000fc8000fffe0ff */
[----:B------:R-:W-:Y:S01]  /*1060*/  IADD3 R29, PT, PT, R28, UR8, RZ ;  /* 0x000000081c1d7c10 */ /* 0x000fe2000fffe0ff */
[----:B0-----:R-:W-:Y:S01]  /*1070*/  DFMA R22, R18, R22, R20 ;  /* 0x000000161216722b */ /* 0x001fe20000000014 */
[----:B------:R1:W-:Y:S04]  /*1080*/  LDS.64 R20, [R2+UR8] ;  /* 0x0000000802147984 */ /* 0x0003e80008000a00 */
[----:B------:R-:W0:Y:S01]  /*1090*/  LDS.64 R18, [UR5+-0x18] ;  /* 0xffffe805ff127984 */ /* 0x000e220008000a00 */
[----:B-1----:R-:W-:Y:S02]  /*10a0*/  LEA R2, R27, R2, 0x6 ;  /* 0x000000021b027211 */ /* 0x002fe400078e30ff */
[----:B0-----:R-:W-:Y:S01]  /*10b0*/  DFMA R18, R20, R18, R22 ;  /* 0x000000121412722b */ /* 0x001fe20000000016 */
[----:B------:R-:W-:Y:S04]  /*10c0*/  LDS.64 R20, [UR5+-0x10] ;  /* 0xfffff005ff147984 */ /* 0x000fe80008000a00 */
[----:B------:R0:W1:Y:S02]  /*10d0*/  LDS.64 R22, [R24+UR8] ;  /* 0x0000000818167984 */ /* 0x0000640008000a00 */
[----:B0-----:R-:W-:Y:S01]  /*10e0*/  IADD3 R24, PT, PT, R29, UR8, RZ ;  /* 0x000000081d187c10 */ /* 0x001fe2000fffe0ff */
[----:B-1----:R-:W-:-:S02]  /*10f0*/  DFMA R20, R22, R20, R18 ;  /* 0x000000141614722b */ /* 0x002fc40000000012 */
[----:B------:R-:W-:Y:S04]  /*1100*/  LDS.64 R18, [UR5+-0x8] ;  /* 0xfffff805ff127984 */ /* 0x000fe80008000a00 */
[----:B------:R0:W1:Y:S02]  /*1110*/  LDS.64 R22, [R26+UR8] ;  /* 0x000000081a167984 */ /* 0x0000640008000a00 */
[----:B0-----:R-:W-:Y:S01]  /*1120*/  IADD3 R26, PT, PT, R24, UR8, RZ ;  /* 0x00000008181a7c10 */ /* 0x001fe2000fffe0ff */
[----:B-1----:R-:W-:Y:S01]  /*1130*/  DFMA R20, R22, R18, R20 ;  /* 0x000000121614722b */ /* 0x002fe20000000014 */
[----:B------:R-:W-:Y:S04]  /*1140*/  LDS.64 R22, [UR5] ;  /* 0x00000005ff167984 */ /* 0x000fe80008000a00 */
[----:B------:R-:W0:Y:S03]  /*1150*/  LDS.64 R18, [R28+UR8] ;  /* 0x000000081c127984 */ /* 0x000e260008000a00 */
[----:B0-----:R-:W-:-:S02]  /*1160*/  DFMA R22, R18, R22, R20 ;  /* 0x000000161216722b */ /* 0x001fc40000000014 */
[----:B------:R-:W-:Y:S04]  /*1170*/  LDS.64 R20, [UR5+0x8] ;  /* 0x00000805ff147984 */ /* 0x000fe80008000a00 */
[----:B------:R-:W0:Y:S02]  /*1180*/  LDS.64 R18, [R29+UR8] ;  /* 0x000000081d127984 */ /* 0x000e240008000a00 */
[----:B0-----:R-:W-:Y:S02]  /*1190*/  DFMA R20, R18, R20, R22 ;  /* 0x000000141214722b */ /* 0x001fe40000000016 */
[----:B------:R-:W-:Y:S04]  /*11a0*/  LDS.64 R22, [UR5+0x10] ;  /* 0x00001005ff167984 */ /* 0x000fe80008000a00 */
[----:B------:R-:W0:Y:S02]  /*11b0*/  LDS.64 R18, [R24+UR8] ;  /* 0x0000000818127984 */ /* 0x000e240008000a00 */
[----:B0-----:R-:W-:-:S02]  /*11c0*/  DFMA R22, R18, R22, R20 ;  /* 0x000000161216722b */ /* 0x001fc40000000014 */
[----:B------:R-:W-:Y:S01]  /*11d0*/  LDS.64 R18, [UR5+0x18] ;  /* 0x00001805ff127984 */ /* 0x000fe20008000a00 */
[----:B------:R-:W-:-:S03]  /*11e0*/  UIADD3 UR5, UPT, UPT, UR5, 0x40, URZ ;  /* 0x0000004005057890 */ /* 0x000fc6000fffe0ff */
[----:B------:R-:W0:Y:S02]  /*11f0*/  LDS.64 R20, [R26+UR8] ;  /* 0x000000081a147984 */ /* 0x000e240008000a00 */
[----:B0-----:R-:W-:Y:S01]  /*1200*/  DFMA R20, R20, R18, R22 ;  /* 0x000000121414722b */ /* 0x001fe20000000016 */
[----:B------:R-:W-:Y:S10]  /*1210*/  BRA.U UP0, `(.L_x_9) ;  /* 0xfffffffd00747547 */ /* 0x000ff4000b83ffff */
[----:B------:R-:W-:-:S05]  /*1220*/  UMOV UR5, UR9 ;  /* 0x0000000900057c82 */ /* 0x000fca0008000000 */
.L_x_8:
[----:B------:R-:W-:-:S04]  /*1230*/  ULOP3.LUT UR10, UR6, 0x7, URZ, 0xc0, !UPT ;  /* 0x00000007060a7892 */ /* 0x000fc8000f8ec0ff */
[----:B------:R-:W-:-:S09]  /*1240*/  UISETP.NE.AND UP0, UPT, UR10, URZ, UPT ;  /* 0x000000ff0a00728c */ /* 0x000fd2000bf05270 */
[----:B------:R-:W-:Y:S05]  /*1250*/  BRA.U !UP0, `(.L_x_10) ;  /* 0x0000000108c87547 */ /* 0x000fea000b800000 */
[----:B------:R-:W-:Y:S02]  /*1260*/  UIADD3 UR10, UPT, UPT, UR10, -0x1, URZ ;  /* 0xffffffff0a0a7890 */ /* 0x000fe4000fffe0ff */
[----:B------:R-:W-:Y:S02]  /*1270*/  ULOP3.LUT UP1, UR11, UR6, 0x3, URZ, 0xc0, !UPT ;  /* 0x00000003060b7892 */ /* 0x000fe4000f82c0ff */
[----:B------:R-:W-:-:S09]  /*1280*/  UISETP.GE.U32.AND UP0, UPT, UR10, 0x3, UPT ;  /* 0x000000030a00788c */ /* 0x000fd2000bf06070 */
[----:B------:R-:W-:Y:S05]  /*1290*/  BRA.U !UP0, `(.L_x_11) ;  /* 0x0000000108507547 */ /* 0x000fea000b800000 */
[----:B------:R-:W0:Y:S01]  /*12a0*/  LDC R24, c[0x0][0x38c] ;  /* 0x0000e300ff187b82 */ /* 0x000e220000000800 */
[----:B------:R-:W-:-:S04]  /*12b0*/  UIADD3 UR10, UPT, UPT, UR12, UR5, URZ ;  /* 0x000000050c0a7290 */ /* 0x000fc8000fffe0ff */
[----:B------:R-:W-:-:S09]  /*12c0*/  ULEA UR10, UR10, UR7, 0x3 ;  /* 0x000000070a0a7291 */ /* 0x000fd2000f8e18ff */
[----:B------:R-:W-:Y:S01]  /*12d0*/  LDS.64 R22, [UR10] ;  /* 0x0000000aff167984 */ /* 0x000fe20008000a00 */
[----:B0-----:R-:W-:Y:S01]  /*12e0*/  IMAD R24, R24, UR5, RZ ;  /* 0x0000000518187c24 */ /* 0x001fe2000f8e02ff */
[----:B------:R-:W-:-:S03]  /*12f0*/  UIADD3 UR5, UPT, UPT, UR5, 0x4, URZ ;  /* 0x0000000405057890 */ /* 0x000fc6000fffe0ff */
[----:B------:R-:W-:-:S05]  /*1300*/  IMAD R24, R24, 0x8, R3 ;  /* 0x0000000818187824 */ /* 0x000fca00078e0203 */
[----:B------:R-:W0:Y:S01]  /*1310*/  LDS.64 R18, [R24] ;  /* 0x0000000018127984 */ /* 0x000e220000000a00 */
[----:B------:R-:W-:-:S04]  /*1320*/  IADD3 R2, PT, PT, R24, UR8, RZ ;  /* 0x0000000818027c10 */ /* 0x000fc8000fffe0ff */
[----:B------:R-:W-:Y:S01]  /*1330*/  IADD3 R26, PT, PT, R2, UR8, RZ ;  /* 0x00000008021a7c10 */ /* 0x000fe2000fffe0ff */
[----:B0-----:R-:W-:Y:S01]  /*1340*/  DFMA R22, R18, R22, R20 ;  /* 0x000000161216722b */ /* 0x001fe20000000014 */
[----:B------:R-:W-:Y:S04]  /*1350*/  LDS.64 R18, [UR10+0x8] ;  /* 0x0000080aff127984 */ /* 0x000fe80008000a00 */
[----:B------:R-:W0:Y:S03]  /*1360*/  LDS.64 R20, [R24+UR8] ;  /* 0x0000000818147984 */ /* 0x000e260008000a00 */
[----:B0-----:R-:W-:Y:S01]  /*1370*/  DFMA R18, R20, R18, R22 ;  /* 0x000000121412722b */ /* 0x001fe20000000016 */
[----:B------:R-:W-:Y:S04]  /*1380*/  LDS.64 R20, [UR10+0x10] ;  /* 0x0000100aff147984 */ /* 0x000fe80008000a00 */
[----:B------:R-:W0:Y:S03]  /*1390*/  LDS.64 R22, [R2+UR8] ;  /* 0x0000000802167984 */ /* 0x000e260008000a00 */
[----:B0-----:R-:W-:-:S02]  /*13a0*/  DFMA R20, R22, R20, R18 ;  /* 0x000000141614722b */ /* 0x001fc40000000012 */
[----:B------:R-:W-:Y:S04]  /*13b0*/  LDS.64 R18, [UR10+0x18] ;  /* 0x0000180aff127984 */ /* 0x000fe80008000a00 */
[----:B------:R-:W0:Y:S02]  /*13c0*/  LDS.64 R22, [R26+UR8] ;  /* 0x000000081a167984 */ /* 0x000e240008000a00 */
[----:B0-----:R-:W-:-:S11]  /*13d0*/  DFMA R20, R22, R18, R20 ;  /* 0x000000121614722b */ /* 0x001fd60000000014 */
.L_x_11:
[----:B------:R-:W-:Y:S05]  /*13e0*/  BRA.U !UP1, `(.L_x_10) ;  /* 0x0000000109647547 */ /* 0x000fea000b800000 */
[----:B------:R-:W-:Y:S02]  /*13f0*/  UISETP.NE.AND UP0, UPT, UR11, 0x1, UPT ;  /* 0x000000010b00788c */ /* 0x000fe4000bf05270 */
[----:B------:R-:W-:-:S04]  /*1400*/  ULOP3.LUT UR10, UR6, 0x1, URZ, 0xc0, !UPT ;  /* 0x00000001060a7892 */ /* 0x000fc8000f8ec0ff */
[----:B------:R-:W-:-:S03]  /*1410*/  UISETP.NE.U32.AND UP1, UPT, UR10, 0x1, UPT ;  /* 0x000000010a00788c */ /* 0x000fc6000bf25070 */
[----:B------:R-:W-:Y:S08]  /*1420*/  BRA.U !UP0, `(.L_x_12) ;  /* 0x0000000108307547 */ /* 0x000ff0000b800000 */
[----:B------:R-:W0:Y:S01]  /*1430*/  LDC R2, c[0x0][0x38c] ;  /* 0x0000e300ff027b82 */ /* 0x000e220000000800 */
[----:B------:R-:W-:-:S04]  /*1440*/  UIADD3 UR10, UPT, UPT, UR12, UR5, URZ ;  /* 0x000000050c0a7290 */ /* 0x000fc8000fffe0ff */
[----:B------:R-:W-:-:S09]  /*1450*/  ULEA UR10, UR10, UR7, 0x3 ;  /* 0x000000070a0a7291 */ /* 0x000fd2000f8e18ff */
[----:B------:R-:W-:Y:S01]  /*1460*/  LDS.64 R18, [UR10] ;  /* 0x0000000aff127984 */ /* 0x000fe20008000a00 */
[----:B0-----:R-:W-:Y:S01]  /*1470*/  IMAD R2, R2, UR5, RZ ;  /* 0x0000000502027c24 */ /* 0x001fe2000f8e02ff */
[----:B------:R-:W-:-:S04]  /*1480*/  UIADD3 UR5, UPT, UPT, UR5, 0x2, URZ ;  /* 0x0000000205057890 */ /* 0x000fc8000fffe0ff */
[----:B------:R-:W-:-:S05]  /*1490*/  LEA R2, R2, R3, 0x3 ;  /* 0x0000000302027211 */ /* 0x000fca00078e18ff */
[----:B------:R-:W0:Y:S02]  /*14a0*/  LDS.64 R22, [R2] ;  /* 0x0000000002167984 */ /* 0x000e240000000a00 */
[----:B0-----:R-:W-:Y:S02]  /*14b0*/  DFMA R18, R22, R18, R20 ;  /* 0x000000121612722b */ /* 0x001fe40000000014 */
[----:B------:R-:W-:Y:S04]  /*14c0*/  LDS.64 R20, [UR10+0x8] ;  /* 0x0000080aff147984 */ /* 0x000fe80008000a00 */
[----:B------:R-:W0:Y:S02]  /*14d0*/  LDS.64 R22, [R2+UR8] ;  /* 0x0000000802167984 */ /* 0x000e240008000a00 */
[----:B0-----:R-:W-:-:S11]  /*14e0*/  DFMA R20, R22, R20, R18 ;  /* 0x000000141614722b */ /* 0x001fd60000000012 */
.L_x_12:
[----:B------:R-:W-:Y:S05]  /*14f0*/  BRA.U UP1, `(.L_x_10) ;  /* 0x0000000101207547 */ /* 0x000fea000b800000 */
[----:B------:R-:W0:Y:S01]  /*1500*/  LDC R2, c[0x0][0x38c] ;  /* 0x0000e300ff027b82 */ /* 0x000e220000000800 */
[----:B------:R-:W-:-:S04]  /*1510*/  UIADD3 UR10, UPT, UPT, UR12, UR5, URZ ;  /* 0x000000050c0a7290 */ /* 0x000fc8000fffe0ff */
[----:B------:R-:W-:-:S09]  /*1520*/  ULEA UR10, UR10, UR7, 0x3 ;  /* 0x000000070a0a7291 */ /* 0x000fd2000f8e18ff */
[----:B------:R-:W-:Y:S01]  /*1530*/  LDS.64 R18, [UR10] ;  /* 0x0000000aff127984 */ /* 0x000fe20008000a00 */
[----:B0-----:R-:W-:-:S05]  /*1540*/  IMAD R2, R2, UR5, RZ ;  /* 0x0000000502027c24 */ /* 0x001fca000f8e02ff */
[----:B------:R-:W-:-:S05]  /*1550*/  LEA R2, R2, R3, 0x3 ;  /* 0x0000000302027211 */ /* 0x000fca00078e18ff */
[----:B------:R-:W0:Y:S02]  /*1560*/  LDS.64 R22, [R2] ;  /* 0x0000000002167984 */ /* 0x000e240000000a00 */
[----:B0-----:R-:W-:-:S11]  /*1570*/  DFMA R20, R22, R18, R20 ;  /* 0x000000121614722b */ /* 0x001fd60000000014 */
.L_x_10:
[----:B------:R-:W-:Y:S01]  /*1580*/  IADD3 R19, PT, PT, R25, UR8, RZ ;  /* 0x0000000819137c10 */ /* 0x000fe2000fffe0ff */
[----:B-----5:R0:W-:Y:S01]  /*1590*/  STS.64 [R3], R10 ;  /* 0x0000000a03007388 */ /* 0x0201e20000000a00 */
[----:B------:R-:W-:-:S03]  /*15a0*/  UISETP.NE.AND UP0, UPT, UR4, 0x4, UPT ;  /* 0x000000040400788c */ /* 0x000fc6000bf05270 */
[----:B------:R0:W-:Y:S04]  /*15b0*/  STS.64 [R3+UR8], R12 ;  /* 0x0000000c03007988 */ /* 0x0001e80008000a08 */
[----:B------:R0:W-:Y:S04]  /*15c0*/  STS.64 [R25+UR8], R14 ;  /* 0x0000000e19007988 */ /* 0x0001e80008000a08 */
[----:B------:R0:W-:Y:S01]  /*15d0*/  STS.64 [R19+UR8], R16 ;  /* 0x0000001013007988 */ /* 0x0001e20008000a08 */
[----:B------:R-:W-:Y:S05]  /*15e0*/  BRA.U !UP0, `(.L_x_13) ;  /* 0x0000000108387547 */ /* 0x000fea000b800000 */
[----:B------:R-:W-:Y:S05]  /*15f0*/  BRA `(.L_x_14) ;  /* 0xfffffff8000c7947 */ /* 0x000fea000383ffff */
.L_x_7:
[----:B------:R-:W-:-:S04]  /*1600*/  IMAD.WIDE R8, R5, 0x8, R8 ;  /* 0x0000000805087825 */ /* 0x000fc800078e0208 */
[C---:B0-----:R-:W-:Y:S02]  /*1610*/  IMAD.WIDE R10, R15.reuse, 0x8, R8 ;  /* 0x000000080f0a7825 */ /* 0x041fe400078e0208 */
[----:B------:R-:W2:Y:S02]  /*1620*/  LDG.E.64 R8, desc[UR14][R8.64] ;  /* 0x0000000e08087981 */ /* 0x000ea4000c1e1b00 */
[C---:B------:R-:W-:Y:S02]  /*1630*/  IMAD.WIDE R12, R15.reuse, 0x8, R10 ;  /* 0x000000080f0c7825 */ /* 0x040fe400078e020a */
[----:B------:R-:W3:Y:S02]  /*1640*/  LDG.E.64 R10, desc[UR14][R10.64] ;  /* 0x0000000e0a0a7981 */ /* 0x000ee4000c1e1b00 */
[----:B------:R-:W-:Y:S02]  /*1650*/  IMAD.WIDE R14, R15, 0x8, R12 ;  /* 0x000000080f0e7825 */ /* 0x000fe400078e020c */
[----:B------:R-:W4:Y:S04]  /*1660*/  LDG.E.64 R12, desc[UR14][R12.64] ;  /* 0x0000000e0c0c7981 */ /* 0x000f28000c1e1b00 */
[----:B------:R-:W5:Y:S01]  /*1670*/  LDG.E.64 R14, desc[UR14][R14.64] ;  /* 0x0000000e0e0e7981 */ /* 0x000f62000c1e1b00 */
[----:B------:R-:W-:-:S03]  /*1680*/  IADD3 R17, PT, PT, R25, UR8, RZ ;  /* 0x0000000819117c10 */ /* 0x000fc6000fffe0ff */
[----:B--2---:R1:W-:Y:S04]  /*1690*/  STS.64 [R3], R8 ;  /* 0x0000000803007388 */ /* 0x0043e80000000a00 */
[----:B---3--:R1:W-:Y:S04]  /*16a0*/  STS.64 [R3+UR8], R10 ;  /* 0x0000000a03007988 */ /* 0x0083e80008000a08 */
[----:B----4-:R1:W-:Y:S04]  /*16b0*/  STS.64 [R25+UR8], R12 ;  /* 0x0000000c19007988 */ /* 0x0103e80008000a08 */
[----:B-----5:R1:W-:Y:S02]  /*16c0*/  STS.64 [R17+UR8], R14 ;  /* 0x0000000e11007988 */ /* 0x0203e40008000a08 */
.L_x_13:
[----:B------:R-:W-:Y:S05]  /*16d0*/  @!P0 BRA `(.L_x_15) ;  /* 0xfffffff400808947 */ /* 0x000fea000383ffff */
.L_x_6:
[----:B01----:R-:W0:Y:S02]  /*16e0*/  LDC.64 R2, c[0x0][0x3b0] ;  /* 0x0000ec00ff027b82 */ /* 0x003e240000000a00 */
[----:B0-----:R-:W-:-:S05]  /*16f0*/  IMAD.WIDE R2, R0, 0x8, R2 ;  /* 0x0000000800027825 */ /* 0x001fca00078e0202 */
[----:B------:R-:W-:Y:S01]  /*1700*/  STG.E.64 desc[UR14][R2.64], R20 ;  /* 0x0000001402007986 */ /* 0x000fe2000c101b0e */
[----:B------:R-:W-:Y:S05]  /*1710*/  EXIT ;  /* 0x000000000000794d */ /* 0x000fea0003800000 */
.L_x_16:
[----:B------:R-:W-:-:S00]  /*1720*/  BRA `(.L_x_16) ;  /* 0xfffffffc00fc7947 */ /* 0x000fc0000383ffff */
[----:B------:R-:W-:-:S00]  /*1730*/  NOP ;  /* 0x0000000000007918 */ /* 0x000fc00000000000 */
        /* <DEDUP_REMOVED lines=12> */
.L_x_57:


//--------------------- .text._Z13dgemm_kernel4iiiiPdiS_iS_i --------------------------
	.section	.text._Z13dgemm_kernel4iiiiPdiS_iS_i,"ax",@progbits
	.align	128
        .global         _Z13dgemm_kernel4iiiiPdiS_iS_i
        .type           _Z13dgemm_kernel4iiiiPdiS_iS_i,@function
        .size           _Z13dgemm_kernel4iiiiPdiS_iS_i,(.L_x_58 - _Z13dgemm_kernel4iiiiPdiS_iS_i)
        .other          _Z13dgemm_kernel4iiiiPdiS_iS_i,@"STO_CUDA_ENTRY STV_DEFAULT"
_Z13dgemm_kernel4iiiiPdiS_iS_i:
.text._Z13dgemm_kernel4iiiiPdiS_iS_i:
        /* <DEDUP_REMOVED lines=8> */
[----:B------:R-:W-:Y:S01]  /*0080*/  UIADD3 UR11, UPT, UPT, UR9, -0x1, URZ ;  /* 0xffffffff090b7890 */ /* 0x000fe2000fffe0ff */
[----:B0-----:R-:W-:-:S04]  /*0090*/  IMAD R0, R0, UR4, R3 ;  /* 0x0000000400007c24 */ /* 0x001fc8000f8e0203 */
[----:B---3--:R-:W-:Y:S02]  /*00a0*/  IMAD.WIDE R12, R0, 0x8, R12 ;  /* 0x00000008000c7825 */ /* 0x008fe400078e020c */
[----:B--2---:R-:W-:Y:S05]  /*00b0*/  BRA.U !UP0, `(.L_x_17) ;  /* 0x0000000908b07547 */ /* 0x004fea000b800000 */
[----:B------:R-:W-:Y:S01]  /*00c0*/  UISETP.GE.U32.AND UP0, UPT, UR11, 0xf, UPT ;  /* 0x0000000f0b00788c */ /* 0x000fe2000bf06070 */
[----:B------:R-:W-:Y:S01]  /*00d0*/  HFMA2 R2, -RZ, RZ, 0, 0 ;  /* 0x00000000ff027431 */ /* 0x000fe200000001ff */
[----:B------:R-:W-:-:S04]  /*00e0*/  ULOP3.LUT UR6, UR9, 0xf, URZ, 0xc0, !UPT ;  /* 0x0000000f09067892 */ /* 0x000fc8000f8ec0ff */
[----:B------:R-:W-:-:S03]  /*00f0*/  UISETP.NE.AND UP1, UPT, UR6, URZ, UPT ;  /* 0x000000ff0600728c */ /* 0x000fc6000bf25270 */
[----:B------:R-:W-:Y:S08]  /*0100*/  BRA.U !UP0, `(.L_x_18) ;  /* 0x0000000508347547 */ /* 0x000ff0000b800000 */
[----:B------:R-:W0:Y:S01]  /*0110*/  S2UR UR5, SR_CgaCtaId ;  /* 0x00000000000579c3 */ /* 0x000e220000008800 */
[----:B------:R-:W-:Y:S01]  /*0120*/  ULOP3.LUT UR7, UR9, 0x7ffffff0, URZ, 0xc0, !UPT ;  /* 0x7ffffff009077892 */ /* 0x000fe2000f8ec0ff */
[----:B------:R-:W-:-:S05]  /*0130*/  UMOV UR4, 0x400 ;  /* 0x0000040000047882 */ /* 0x000fca0000000000 */
[----:B------:R-:W-:Y:S01]  /*0140*/  MOV R2, UR7 ;  /* 0x0000000700027c02 */ /* 0x000fe20008000f00 */
[----:B0-----:R-:W-:-:S03]  /*0150*/  ULEA UR5, UR5, UR4, 0x18 ;  /* 0x0000000405057291 */ /* 0x001fc6000f8ec0ff */
[----:B------:R-:W-:-:S09]  /*0160*/  UMOV UR4, URZ ;  /* 0x000000ff00047c82 */ /* 0x000fd20008000000 */
.L_x_19:
[----:B-1----:R-:W0:Y:S02]  /*0170*/  LDC R37, c[0x0][0x398] ;  /* 0x0000e600ff257b82 */ /* 0x002e240000000800 */
[----:B0-----:R-:W-:-:S04]  /*0180*/  IMAD R5, R37, UR4, RZ ;  /* 0x0000000425057c24 */ /* 0x001fc8000f8e02ff */
        /* <DEDUP_REMOVED lines=29> */
[----:B------:R-:W-:Y:S02]  /*0360*/  IMAD.WIDE R36, R37, 0x8, R34 ;  /* 0x0000000825247825 */ /* 0x000fe400078e0222 */
[----:B------:R-:W5:Y:S04]  /*0370*/  LDG.E.64 R34, desc[UR12][R34.64] ;  /* 0x0000000c22227981 */ /* 0x000f68000c1e1b00 */
[----:B------:R-:W5:Y:S01]  /*0380*/  LDG.E.64 R36, desc[UR12][R36.64] ;  /* 0x0000000c24247981 */ /* 0x000f62000c1e1b00 */
[----:B------:R-:W-:-:S05]  /*0390*/  MOV R44, UR9 ;  /* 0x00000009002c7c02 */ /* 0x000fca0008000f00 */
[----:B------:R-:W-:-:S05]  /*03a0*/  IMAD R38, R44, UR4, R3 ;  /* 0x000000042c267c24 */ /* 0x000fca000f8e0203 */
[----:B------:R-:W-:-:S05]  /*03b0*/  LEA R39, R38, UR5, 0x3 ;  /* 0x0000000526277c11 */ /* 0x000fca000f8e18ff */
[----:B------:R-:W-:-:S05]  /*03c0*/  IMAD R41, R44, 0x8, R39 ;  /* 0x000000082c297824 */ /* 0x000fca00078e0227 */
[----:B------:R-:W-:-:S04]  /*03d0*/  LEA R43, R44, R41, 0x3 ;  /* 0x000000292c2b7211 */ /* 0x000fc800078e18ff */
[----:B------:R-:W-:-:S04]  /*03e0*/  LEA R45, R44, R43, 0x3 ;  /* 0x0000002b2c2d7211 */ /* 0x000fc800078e18ff */
[----:B------:R-:W-:-:S05]  /*03f0*/  LEA R47, R44, R45, 0x3 ;  /* 0x0000002d2c2f7211 */ /* 0x000fca00078e18ff */
        /* <DEDUP_REMOVED lines=9> */
[----:B------:R-:W-:Y:S01]  /*0490*/  LEA R42, R44, R40, 0x3 ;  /* 0x000000282c2a7211 */ /* 0x000fe200078e18ff */
[----:B------:R-:W-:-:S06]  /*04a0*/  UIADD3 UR4, UPT, UPT, UR4, 0x10, URZ ;  /* 0x0000001004047890 */ /* 0x000fcc000fffe0ff */
[----:B------:R-:W-:Y:S01]  /*04b0*/  ISETP.NE.AND P0, PT, R2, UR4, PT ;  /* 0x0000000402007c0c */ /* 0x000fe2000bf05270 */
[----:B--2---:R0:W-:Y:S04]  /*04c0*/  STS.64 [R39], R4 ;  /* 0x0000000427007388 */ /* 0x0041e80000000a00 */
[----:B---3--:R1:W-:Y:S04]  /*04d0*/  STS.64 [R41], R6 ;  /* 0x0000000629007388 */ /* 0x0083e80000000a00 */
[----:B----4-:R1:W-:Y:S04]  /*04e0*/  STS.64 [R43], R8 ;  /* 0x000000082b007388 */ /* 0x0103e80000000a00 */
[----:B-----5:R1:W-:Y:S04]  /*04f0*/  STS.64 [R45], R10 ;  /* 0x0000000a2d007388 */ /* 0x0203e80000000a00 */
[----:B------:R1:W-:Y:S01]  /*0500*/  STS.64 [R47], R18 ;  /* 0x000000122f007388 */ /* 0x0003e20000000a00 */
[----:B0-----:R-:W-:-:S03]  /*0510*/  LEA R5, R44, R42, 0x3 ;  /* 0x0000002a2c057211 */ /* 0x001fc600078e18ff */
[----:B------:R1:W-:Y:S04]  /*0520*/  STS.64 [R49], R22 ;  /* 0x0000001631007388 */ /* 0x0003e80000000a00 */
        /* <DEDUP_REMOVED lines=9> */
[----:B------:R1:W-:Y:S01]  /*05c0*/  STS.64 [R5], R36 ;  /* 0x0000002405007388 */ /* 0x0003e20000000a00 */
[----:B------:R-:W-:Y:S05]  /*05d0*/  @P0 BRA `(.L_x_19) ;  /* 0xfffffff800e40947 */ /* 0x000fea000383ffff */
.L_x_18:
[----:B------:R-:W-:Y:S05]  /*05e0*/  BRA.U !UP1, `(.L_x_17) ;  /* 0x0000000509647547 */ /* 0x000fea000b800000 */
[----:B------:R-:W-:Y:S02]  /*05f0*/  UISETP.GE.U32.AND UP0, UPT, UR6, 0x8, UPT ;  /* 0x000000080600788c */ /* 0x000fe4000bf06070 */
[----:B------:R-:W-:-:S04]  /*0600*/  ULOP3.LUT UR7, UR9, 0x7, URZ, 0xc0, !UPT ;  /* 0x0000000709077892 */ /* 0x000fc8000f8ec0ff */
[----:B------:R-:W-:-:S03]  /*0610*/  UISETP.NE.AND UP1, UPT, UR7, URZ, UPT ;  /* 0x000000ff0700728c */ /* 0x000fc6000bf25270 */
[----:B------:R-:W-:Y:S08]  /*0620*/  BRA.U !UP0, `(.L_x_20) ;  /* 0x0000000108a07547 */ /* 0x000ff0000b800000 */
[----:B-1----:R-:W0:Y:S02]  /*0630*/  LDC R21, c[0x0][0x398] ;  /* 0x0000e600ff157b82 */ /* 0x002e240000000800 */
        /* <DEDUP_REMOVED lines=22> */
[----:B------:R-:W-:-:S05]  /*07a0*/  LEA R23, R22, UR4, 0x3 ;  /* 0x0000000416177c11 */ /* 0x000fca000f8e18ff */
[----:B------:R-:W-:-:S05]  /*07b0*/  IMAD R25, R24, 0x8, R23 ;  /* 0x0000000818197824 */ /* 0x000fca00078e0217 */
[----:B------:R-:W-:-:S04]  /*07c0*/  LEA R27, R24, R25, 0x3 ;  /* 0x00000019181b7211 */ /* 0x000fc800078e18ff */
[----:B------:R-:W-:-:S04]  /*07d0*/  LEA R29, R24, R27, 0x3 ;  /* 0x0000001b181d7211 */ /* 0x000fc800078e18ff */
[----:B------:R-:W-:-:S05]  /*07e0*/  LEA R31, R24, R29, 0x3 ;  /* 0x0000001d181f7211 */ /* 0x000fca00078e18ff */
[----:B------:R-:W-:-:S05]  /*07f0*/  IMAD R33, R24, 0x8, R31 ;  /* 0x0000000818217824 */ /* 0x000fca00078e021f */
[----:B------:R-:W-:-:S04]  /*0800*/  LEA R35, R24, R33, 0x3 ;  /* 0x0000002118237211 */ /* 0x000fc800078e18ff */
        /* <DEDUP_REMOVED lines=10> */
.L_x_20:
        /* <DEDUP_REMOVED lines=17> */
[----:B------:R-:W-:-:S02]  /*09c0*/  IMAD R14, R2, UR9, R3 ;  /* 0x00000009020e7c24 */ /* 0x000fc4000f8e0203 */
[----:B------:R-:W-:Y:S01]  /*09d0*/  IMAD.U32 R16, RZ, RZ, UR9 ;  /* 0x00000009ff107e24 */ /* 0x000fe2000f8e00ff */
        /* <DEDUP_REMOVED lines=10> */
.L_x_21:
[----:B------:R-:W-:Y:S05]  /*0a80*/  BRA.U !UP1, `(.L_x_17) ;  /* 0x00000001093c7547 */ /* 0x000fea000b800000 */
[----:B------:R-:W3:Y:S01]  /*0a90*/  S2UR UR5, SR_CgaCtaId ;  /* 0x00000000000579c3 */ /* 0x000ee20000008800 */
[----:B------:R-:W-:Y:S01]  /*0aa0*/  UMOV UR4, 0x400 ;  /* 0x0000040000047882 */ /* 0x000fe20000000000 */
[----:B------:R-:W4:Y:S01]  /*0ab0*/  LDCU UR7, c[0x0][0x398] ;  /* 0x00007300ff0777ac */ /* 0x000f220008000800 */
[----:B---3--:R-:W-:-:S03]  /*0ac0*/  ULEA UR5, UR5, UR4, 0x18 ;  /* 0x0000000405057291 */ /* 0x008fc6000f8ec0ff */
[----:B----4-:R-:W-:-:S09]  /*0ad0*/  UMOV UR4, URZ ;  /* 0x000000ff00047c82 */ /* 0x010fd20008000000 */
.L_x_22:
        /* <DEDUP_REMOVED lines=10> */
.L_x_17:
[----:B------:R-:W4:Y:S01]  /*0b80*/  LDCU UR4, c[0x0][0x388] ;  /* 0x00007100ff0477ac */ /* 0x000f220008000800 */
[----:B-1----:R-:W-:Y:S01]  /*0b90*/  CS2R R50, SRZ ;  /* 0x0000000000327805 */ /* 0x002fe2000001ff00 */
[----:B----4-:R-:W-:-:S09]  /*0ba0*/  UISETP.GE.AND UP0, UPT, UR4, 0x1, UPT ;  /* 0x000000010400788c */ /* 0x010fd2000bf06270 */
[----:B------:R-:W-:Y:S05]  /*0bb0*/  BRA.U !UP0, `(.L_x_23) ;  /* 0x0000000d08287547 */ /* 0x000fea000b800000 */
[----:B------:R-:W1:Y:S01]  /*0bc0*/  S2UR UR5, SR_CgaCtaId ;  /* 0x00000000000579c3 */ /* 0x000e620000008800 */
[----:B------:R-:W-:Y:S01]  /*0bd0*/  UMOV UR4, 0x400 ;  /* 0x0000040000047882 */ /* 0x000fe20000000000 */
[----:B------:R-:W-:Y:S01]  /*0be0*/  MOV R52, UR9 ;  /* 0x0000000900347c02 */ /* 0x000fe20008000f00 */
[----:B------:R-:W4:Y:S01]  /*0bf0*/  LDCU UR8, c[0x0][0x398] ;  /* 0x00007300ff0877ac */ /* 0x000f220008000800 */
[----:B------:R-:W-:Y:S01]  /*0c00*/  CS2R R50, SRZ ;  /* 0x0000000000327805 */ /* 0x000fe2000001ff00 */
[----:B------:R-:W-:Y:S02]  /*0c10*/  ULOP3.LUT UR16, UR9, 0x7, URZ, 0xc0, !UPT ;  /* 0x0000000709107892 */ /* 0x000fe4000f8ec0ff */
[----:B------:R-:W-:Y:S02]  /*0c20*/  ULOP3.LUT UR17, UR9, 0x3, URZ, 0xc0, !UPT ;  /* 0x0000000309117892 */ /* 0x000fe4000f8ec0ff */
[----:B------:R-:W-:Y:S01]  /*0c30*/  ULOP3.LUT UR10, UR9, 0x7ffffff8, URZ, 0xc0, !UPT ;  /* 0x7ffffff8090a7892 */ /* 0x000fe2000f8ec0ff */
[----:B------:R-:W0:Y:S01]  /*0c40*/  LDCU.64 UR6, c[0x0][0x3a0] ;  /* 0x00007400ff0677ac */ /* 0x000e220008000a00 */
[----:B------:R-:W-:-:S02]  /*0c50*/  UISETP.GE.U32.AND UP0, UPT, UR11, 0x7, UPT ;  /* 0x000000070b00788c */ /* 0x000fc4000bf06070 */
[----:B-1----:R-:W-:Y:S02]  /*0c60*/  ULEA UR5, UR5, UR4, 0x18 ;  /* 0x0000000405057291 */ /* 0x002fe4000f8ec0ff */
[----:B------:R-:W-:Y:S02]  /*0c70*/  UIMAD UR4, UR9, UR9, URZ ;  /* 0x00000009090472a4 */ /* 0x000fe4000f8e02ff */
[----:B----4-:R-:W-:Y:S02]  /*0c80*/  UIMAD UR9, UR9, UR8, URZ ;  /* 0x00000008090972a4 */ /* 0x010fe4000f8e02ff */
[----:B------:R-:W-:Y:S01]  /*0c90*/  LEA R3, R3, UR5, 0x3 ;  /* 0x0000000503037c11 */ /* 0x000fe2000f8e18ff */
[----:B------:R-:W-:-:S03]  /*0ca0*/  ULEA UR8, UR4, UR5, 0x3 ;  /* 0x0000000504087291 */ /* 0x000fc6000f8e18ff */
[----:B0-23--:R-:W-:Y:S01]  /*0cb0*/  LEA R4, R52, R3, 0x3 ;  /* 0x0000000334047211 */ /* 0x00dfe200078e18ff */
[----:B------:R-:W-:-:S04]  /*0cc0*/  UMOV UR4, URZ ;  /* 0x000000ff00047c82 */ /* 0x000fc80008000000 */
        /* <DEDUP_REMOVED lines=11> */
[----:B------:R-:W-:-:S04]  /*0d80*/  LEA R61, R52, R59, 0x3 ;  /* 0x0000003b343d7211 */ /* 0x000fc800078e18ff */
[----:B------:R-:W-:-:S07]  /*0d90*/  LEA R52, R52, R61, 0x3 ;  /* 0x0000003d34347211 */ /* 0x000fce00078e18ff */
.L_x_29:
[----:B------:R-:W0:Y:S01]  /*0da0*/  S2R R49, SR_TID.X ;  /* 0x0000000000317919 */ /* 0x000e220000002100 */
[----:B------:R-:W-:Y:S01]  /*0db0*/  IMAD.MOV.U32 R46, RZ, RZ, 0x8 ;  /* 0x00000008ff2e7424 */ /* 0x000fe200078e00ff */
[----:B-1----:R-:W1:Y:S08]  /*0dc0*/  LDC R45, c[0x0][0x398] ;  /* 0x0000e600ff2d7b82 */ /* 0x002e700000000800 */
[----:B------:R-:W-:Y:S01]  /*0dd0*/  BAR.SYNC.DEFER_BLOCKING 0x0 ;  /* 0x0000000000007b1d */ /* 0x000fe20000010000 */
[----:B------:R-:W-:-:S05]  /*0de0*/  MOV R15, UR9 ;  /* 0x00000009000f7c02 */ /* 0x000fca0008000f00 */
[----:B------:R-:W2:Y:S01]  /*0df0*/  LDCU UR11, c[0x0][0x38c] ;  /* 0x00007180ff0b77ac */ /* 0x000ea20008000800 */
[----:B0-----:R-:W-:-:S06]  /*0e00*/  IMAD.WIDE.U32 R46, R49, R46, UR6 ;  /* 0x00000006312e7e25 */ /* 0x001fcc000f8e002e */
[----:B------:R-:W3:Y:S01]  /*0e10*/  LDG.E.64 R46, desc[UR12][R46.64] ;  /* 0x0000000c2e2e7981 */ /* 0x000ee2000c1e1b00 */
[----:B------:R-:W-:Y:S01]  /*0e20*/  IMAD.WIDE R12, R15, 0x8, R12 ;  /* 0x000000080f0c7825 */ /* 0x000fe200078e020c */
[----:B------:R-:W-:-:S03]  /*0e30*/  LEA R49, R49, UR8, 0x3 ;  /* 0x0000000831317c11 */ /* 0x000fc6000f8e18ff */
[----:B-1----:R-:W-:-:S04]  /*0e40*/  IMAD.WIDE R16, R45, 0x8, R12 ;  /* 0x000000082d107825 */ /* 0x002fc800078e020c */
[----:B------:R-:W-:-:S04]  /*0e50*/  IMAD.WIDE R18, R45, 0x8, R16 ;  /* 0x000000082d127825 */ /* 0x000fc800078e0210 */
        /* <DEDUP_REMOVED lines=12> */
[----:B------:R-:W-:Y:S01]  /*0f20*/  IMAD.WIDE R44, R45, 0x8, R42 ;  /* 0x000000082d2c7825 */ /* 0x000fe200078e022a */
[----:B---3--:R0:W-:Y:S01]  /*0f30*/  STS.64 [R49], R46 ;  /* 0x0000002e31007388 */ /* 0x0081e20000000a00 */
[----:B------:R-:W-:Y:S06]  /*0f40*/  BAR.SYNC.DEFER_BLOCKING 0x0 ;  /* 0x0000000000007b1d */ /* 0x000fec0000010000 */
[----:B------:R0:W5:Y:S04]  /*0f50*/  LDG.E.64 R14, desc[UR12][R12.64] ;  /* 0x0000000c0c0e7981 */ /* 0x000168000c1e1b00 */
[----:B------:R-:W5:Y:S04]  /*0f60*/  LDG.E.64 R16, desc[UR12][R16.64] ;  /* 0x0000000c10107981 */ /* 0x000f68000c1e1b00 */
        /* <DEDUP_REMOVED lines=13> */
[----:B------:R-:W5:Y:S01]  /*1040*/  LDG.E.64 R44, desc[UR12][R44.64] ;  /* 0x0000000c2c2c7981 */ /* 0x000f62000c1e1b00 */
[----:B--2---:R-:W-:-:S09]  /*1050*/  UISETP.GE.AND UP1, UPT, UR11, 0x1, UPT ;  /* 0x000000010b00788c */ /* 0x004fd2000bf26270 */
[----:B0-----:R-:W-:Y:S05]  /*1060*/  BRA.U !UP1, `(.L_x_24) ;  /* 0x0000000509a07547 */ /* 0x001fea000b800000 */
[----:B------:R-:W-:Y:S01]  /*1070*/  UMOV UR5, URZ ;  /* 0x000000ff00057c82 */ /* 0x000fe20008000000 */
[----:B------:R-:W-:Y:S05]  /*1080*/  BRA.U !UP0, `(.L_x_25) ;  /* 0x0000000108c07547 */ /* 0x000fea000b800000 */
[----:B------:R-:W-:Y:S01]  /*1090*/  MOV R2, R3 ;  /* 0x0000000300027202 */ /* 0x000fe20000000f00 */
[----:B------:R-:W-:Y:S02]  /*10a0*/  UIADD3 UR14, UPT, UPT, -UR10, URZ, URZ ;  /* 0x000000ff0a0e7290 */ /* 0x000fe4000fffe1ff */
[----:B------:R-:W-:-:S12]  /*10b0*/  UIADD3 UR5, UPT, UPT, UR8, 0x20, URZ ;  /* 0x0000002008057890 */ /* 0x000fd8000fffe0ff */
.L_x_26:
[----:B------:R-:W-:Y:S01]  /*10c0*/  LDS.64 R46, [R2] ;  /* 0x00000000022e7984 */ /* 0x000fe20000000a00 */
[----:B------:R-:W-:-:S03]  /*10d0*/  UIADD3 UR14, UPT, UPT, UR14, 0x8, URZ ;  /* 0x000000080e0e7890 */ /* 0x000fc6000fffe0ff */
[----:B------:R-:W0:Y:S01]  /*10e0*/  LDS.64 R48, [UR5+-0x20] ;  /* 0xffffe005ff307984 */ /* 0x000e220008000a00 */
[----:B------:R-:W-:Y:S01]  /*10f0*/  UISETP.NE.AND UP1, UPT, UR14, URZ, UPT ;  /* 0x000000ff0e00728c */ /* 0x000fe2000bf25270 */
[----:B0-----:R-:W-:Y:S01]  /*1100*/  DFMA R48, R46, R48, R50 ;  /* 0x000000302e30722b */ /* 0x001fe20000000032 */
[----:B------:R-:W-:Y:S01]  /*1110*/  MOV R47, UR11 ;  /* 0x0000000b002f7c02 */ /* 0x000fe20008000f00 */
[----:B------:R-:W-:Y:S03]  /*1120*/  LDS.64 R50, [UR5+-0x18] ;  /* 0xffffe805ff327984 */ /* 0x000fe60008000a00 */
[----:B------:R-:W-:-:S05]  /*1130*/  LEA R54, R47, R2, 0x3 ;  /* 0x000000022f367211 */ /* 0x000fca00078e18ff */
[----:B------:R-:W0:Y:S02]  /*1140*/  LDS.64 R46, [R54] ;  /* 0x00000000362e7984 */ /* 0x000e240000000a00 */
[----:B0-----:R-:W-:Y:S01]  /*1150*/  DFMA R50, R46, R50, R48 ;  /* 0x000000322e32722b */ /* 0x001fe20000000030 */
[----:B------:R-:W-:Y:S01]  /*1160*/  IMAD.U32 R47, RZ, RZ, UR11 ;  /* 0x0000000bff2f7e24 */ /* 0x000fe2000f8e00ff */
[----:B------:R-:W-:Y:S04]  /*1170*/  LDS.64 R48, [UR5+-0x10] ;  /* 0xfffff005ff307984 */ /* 0x000fe80008000a00 */
[----:B------:R-:W-:-:S05]  /*1180*/  LEA R56, R47, R54, 0x3 ;  /* 0x000000362f387211 */ /* 0x000fca00078e18ff */
[----:B------:R-:W0:Y:S02]  /*1190*/  LDS.64 R46, [R56] ;  /* 0x00000000382e7984 */ /* 0x000e240000000a00 */
[----:B0-----:R-:W-:Y:S01]  /*11a0*/  DFMA R48, R46, R48, R50 ;  /* 0x000000302e30722b */ /* 0x001fe20000000032 */
[----:B------:R-:W-:Y:S01]  /*11b0*/  MOV R47, UR11 ;  /* 0x0000000b002f7c02 */ /* 0x000fe20008000f00 */
[----:B------:R-:W-:Y:S03]  /*11c0*/  LDS.64 R50, [UR5+-0x8] ;  /* 0xfffff805ff327984 */ /* 0x000fe60008000a00 */
[----:B------:R-:W-:-:S05]  /*11d0*/  LEA R58, R47, R56, 0x3 ;  /* 0x000000382f3a7211 */ /* 0x000fca00078e18ff */
[----:B------:R-:W0:Y:S02]  /*11e0*/  LDS.64 R46, [R58] ;  /* 0x000000003a2e7984 */ /* 0x000e240000000a00 */
[----:B0-----:R-:W-:Y:S01]  /*11f0*/  DFMA R50, R46, R50, R48 ;  /* 0x000000322e32722b */ /* 0x001fe20000000030 */
[----:B------:R-:W-:Y:S01]  /*1200*/  MOV R47, UR11 ;  /* 0x0000000b002f7c02 */ /* 0x000fe20008000f00 */
[----:B------:R-:W-:Y:S04]  /*1210*/  LDS.64 R48, [UR5] ;  /* 0x00000005ff307984 */ /* 0x000fe80008000a00 */
[----:B------:R-:W-:-:S05]  /*1220*/  IMAD R54, R47, 0x8, R58 ;  /* 0x000000082f367824 */ /* 0x000fca00078e023a */
[----:B------:R-:W0:Y:S02]  /*1230*/  LDS.64 R46, [R54] ;  /* 0x00000000362e7984 */ /* 0x000e240000000a00 */
[----:B0-----:R-:W-:Y:S01]  /*1240*/  DFMA R48, R46, R48, R50 ;  /* 0x000000302e30722b */ /* 0x001fe20000000032 */
[----:B------:R-:W-:Y:S01]  /*1250*/  MOV R47, UR11 ;  /* 0x0000000b002f7c02 */ /* 0x000fe20008000f00 */
[----:B------:R-:W-:Y:S03]  /*1260*/  LDS.64 R50, [UR5+0x8] ;  /* 0x00000805ff327984 */ /* 0x000fe60008000a00 */
[----:B------:R-:W-:-:S05]  /*1270*/  LEA R56, R47, R54, 0x3 ;  /* 0x000000362f387211 */ /* 0x000fca00078e18ff */
[----:B------:R-:W0:Y:S02]  /*1280*/  LDS.64 R46, [R56] ;  /* 0x00000000382e7984 */ /* 0x000e240000000a00 */
[----:B0-----:R-:W-:Y:S01]  /*1290*/  DFMA R50, R46, R50, R48 ;  /* 0x000000322e32722b */ /* 0x001fe20000000030 */
[----:B------:R-:W-:-:S04]  /*12a0*/  MOV R47, UR11 ;  /* 0x0000000b002f7c02 */ /* 0x000fc80008000f00 */
[----:B------:R-:W-:Y:S02]  /*12b0*/  LEA R58, R47, R56, 0x3 ;  /* 0x000000382f3a7211 */ /* 0x000fe400078e18ff */
[----:B------:R-:W-:Y:S04]  /*12c0*/  LDS.64 R46, [UR5+0x10] ;  /* 0x00001005ff2e7984 */ /* 0x000fe80008000a00 */
[----:B------:R-:W0:Y:S02]  /*12d0*/  LDS.64 R48, [R58] ;  /* 0x000000003a307984 */ /* 0x000e240000000a00 */
[----:B0-----:R-:W-:Y:S01]  /*12e0*/  DFMA R46, R48, R46, R50 ;  /* 0x0000002e302e722b */ /* 0x001fe20000000032 */
[----:B------:R-:W-:Y:S01]  /*12f0*/  IMAD.U32 R49, RZ, RZ, UR11 ;  /* 0x0000000bff317e24 */ /* 0x000fe2000f8e00ff */
[----:B------:R-:W-:Y:S01]  /*1300*/  LDS.64 R50, [UR5+0x18] ;  /* 0x00001805ff327984 */ /* 0x000fe20008000a00 */
[----:B------:R-:W-:-:S03]  /*1310*/  UIADD3 UR5, UPT, UPT, UR5, 0x40, URZ ;  /* 0x0000004005057890 */ /* 0x000fc6000fffe0ff */
[----:B------:R-:W-:-:S06]  /*1320*/  LEA R48, R49, R58, 0x3 ;  /* 0x0000003a31307211 */ /* 0x000fcc00078e18ff */
[----:B------:R-:W0:Y:S02]  /*1330*/  LDS.64 R48, [R48] ;  /* 0x0000000030307984 */ /* 0x000e240000000a00 */
[----:B0-----:R-:W-:Y:S01]  /*1340*/  DFMA R50, R48, R50, R46 ;  /* 0x000000323032722b */ /* 0x001fe2000000002e */
[----:B------:R-:W-:-:S04]  /*1350*/  MOV R47, UR11 ;  /* 0x0000000b002f7c02 */ /* 0x000fc80008000f00 */
[----:B------:R-:W-:Y:S01]  /*1360*/  LEA R2, R47, R2, 0x6 ;  /* 0x000000022f027211 */ /* 0x000fe200078e30ff */
[----:B------:R-:W-:Y:S06]  /*1370*/  BRA.U UP1, `(.L_x_26) ;  /* 0xfffffffd01507547 */ /* 0x000fec000b83ffff */
[----:B------:R-:W-:-:S05]  /*1380*/  UMOV UR5, UR10 ;  /* 0x0000000a00057c82 */ /* 0x000fca0008000000 */
.L_x_25:
[----:B------:R-:W-:-:S09]  /*1390*/  UISETP.NE.AND UP1, UPT, UR16, URZ, UPT ;  /* 0x000000ff1000728c */ /* 0x000fd2000bf25270 */
[----:B------:R-:W-:Y:S05]  /*13a0*/  BRA.U !UP1, `(.L_x_24) ;  /* 0x0000000109d07547 */ /* 0x000fea000b800000 */
[----:B------:R-:W-:Y:S02]  /*13b0*/  UIADD3 UR14, UPT, UPT, UR16, -0x1, URZ ;  /* 0xffffffff100e7890 */ /* 0x000fe4000fffe0ff */
[----:B------:R-:W-:Y:S02]  /*13c0*/  UISETP.NE.AND UP2, UPT, UR17, URZ, UPT ;  /* 0x000000ff1100728c */ /* 0x000fe4000bf45270 */
[----:B------:R-:W-:-:S09]  /*13d0*/  UISETP.GE.U32.AND UP1, UPT, UR14, 0x3, UPT ;  /* 0x000000030e00788c */ /* 0x000fd2000bf26070 */
[----:B------:R-:W-:Y:S05]  /*13e0*/  BRA.U !UP1, `(.L_x_27) ;  /* 0x00000001095c7547 */ /* 0x000fea000b800000 */
[----:B------:R-:W-:Y:S02]  /*13f0*/  UIMAD UR14, UR5, UR11, URZ ;  /* 0x0000000b050e72a4 */ /* 0x000fe4000f8e02ff */
[----:B------:R-:W-:Y:S02]  /*1400*/  ULEA UR15, UR5, UR8, 0x3 ;  /* 0x00000008050f7291 */ /* 0x000fe4000f8e18ff */
[----:B------:R-:W-:Y:S02]  /*1410*/  UIADD3 UR5, UPT, UPT, UR5, 0x4, URZ ;  /* 0x0000000405057890 */ /* 0x000fe4000fffe0ff */
[----:B------:R-:W-:-:S05]  /*1420*/  MOV R2, UR14 ;  /* 0x0000000e00027c02 */ /* 0x000fca0008000f00 */
[----:B------:R-:W-:Y:S01]  /*1430*/  IMAD R2, R2, 0x8, R3 ;  /* 0x0000000802027824 */ /* 0x000fe200078e0203 */
[----:B------:R-:W-:Y:S04]  /*1440*/  LDS.64 R48, [UR15] ;  /* 0x0000000fff307984 */ /* 0x000fe80008000a00 */
[----:B------:R-:W0:Y:S02]  /*1450*/  LDS.64 R46, [R2] ;  /* 0x00000000022e7984 */ /* 0x000e240000000a00 */
[----:B0-----:R-:W-:Y:S01]  /*1460*/  DFMA R48, R46, R48, R50 ;  /* 0x000000302e30722b */ /* 0x001fe20000000032 */
[----:B------:R-:W-:Y:S01]  /*1470*/  MOV R47, UR11 ;  /* 0x0000000b002f7c02 */ /* 0x000fe20008000f00 */
[----:B------:R-:W-:Y:S03]  /*1480*/  LDS.64 R50, [UR15+0x8] ;  /* 0x0000080fff327984 */ /* 0x000fe60008000a00 */
[----:B------:R-:W-:-:S05]  /*1490*/  LEA R54, R47, R2, 0x3 ;  /* 0x000000022f367211 */ /* 0x000fca00078e18ff */
[----:B------:R-:W0:Y:S02]  /*14a0*/  LDS.64 R46, [R54] ;  /* 0x00000000362e7984 */ /* 0x000e240000000a00 */
[----:B0-----:R-:W-:Y:S01]  /*14b0*/  DFMA R50, R46, R50, R48 ;  /* 0x000000322e32722b */ /* 0x001fe20000000030 */
[----:B------:R-:W-:Y:S01]  /*14c0*/  MOV R47, UR11 ;  /* 0x0000000b002f7c02 */ /* 0x000fe20008000f00 */
[----:B------:R-:W-:Y:S03]  /*14d0*/  LDS.64 R48, [UR15+0x10] ;  /* 0x0000100fff307984 */ /* 0x000fe60008000a00 */
[----:B------:R-:W-:-:S05]  /*14e0*/  LEA R56, R47, R54, 0x3 ;  /* 0x000000362f387211 */ /* 0x000fca00078e18ff */
[----:B------:R-:W0:Y:S02]  /*14f0*/  LDS.64 R46, [R56] ;  /* 0x00000000382e7984 */ /* 0x000e240000000a00 */
[----:B0-----:R-:W-:Y:S01]  /*1500*/  DFMA R48, R46, R48, R50 ;  /* 0x000000302e30722b */ /* 0x001fe20000000032 */
[----:B------:R-:W-:Y:S01]  /*1510*/  IMAD.U32 R47, RZ, RZ, UR11 ;  /* 0x0000000bff2f7e24 */ /* 0x000fe2000f8e00ff */
[----:B------:R-:W-:Y:S04]  /*1520*/  LDS.64 R50, [UR15+0x18] ;  /* 0x0000180fff327984 */ /* 0x000fe80008000a00 */
[----:B------:R-:W-:-:S06]  /*1530*/  LEA R46, R47, R56, 0x3 ;  /* 0x000000382f2e7211 */ /* 0x000fcc00078e18ff */
[----:B------:R-:W0:Y:S02]  /*1540*/  LDS.64 R46, [R46] ;  /* 0x000000002e2e7984 */ /* 0x000e240000000a00 */
[----:B0-----:R-:W-:-:S11]  /*1550*/  DFMA R50, R46, R50, R48 ;  /* 0x000000322e32722b */ /* 0x001fd60000000030 */
.L_x_27:
[----:B------:R-:W-:Y:S05]  /*1560*/  BRA.U !UP2, `(.L_x_24) ;  /* 0x000000010a607547 */ /* 0x000fea000b800000 */
[----:B------:R-:W-:Y:S02]  /*1570*/  UISETP.NE.AND UP1, UPT, UR17, 0x1, UPT ;  /* 0x000000011100788c */ /* 0x000fe4000bf25270 */
[----:B------:R-:W-:-:S06]  /*1580*/  ULOP3.LUT UP2, URZ, UR11, 0x1, URZ, 0xc0, !UPT ;  /* 0x000000010bff7892 */ /* 0x000fcc000f84c0ff */
[----:B------:R-:W-:Y:S01]  /*1590*/  PLOP3.LUT P0, PT, PT, PT, UP2, 0x80, 0x8 ;  /* 0x000000000008781c */ /* 0x000fe20003f0f028 */
[----:B------:R-:W-:-:S12]  /*15a0*/  BRA.U !UP1, `(.L_x_28) ;  /* 0x0000000109347547 */ /* 0x000fd8000b800000 */
[----:B------:R-:W-:Y:S02]  /*15b0*/  UIMAD UR14, UR5, UR11, URZ ;  /* 0x0000000b050e72a4 */ /* 0x000fe4000f8e02ff */
[----:B------:R-:W-:Y:S02]  /*15c0*/  ULEA UR15, UR5, UR8, 0x3 ;  /* 0x00000008050f7291 */ /* 0x000fe4000f8e18ff */
[----:B------:R-:W-:Y:S02]  /*15d0*/  UIADD3 UR5, UPT, UPT, UR5, 0x2, URZ ;  /* 0x0000000205057890 */ /* 0x000fe4000fffe0ff */
[----:B------:R-:W-:-:S04]  /*15e0*/  MOV R2, UR14 ;  /* 0x0000000e00027c02 */ /* 0x000fc80008000f00 */
[----:B------:R-:W-:Y:S01]  /*15f0*/  LEA R2, R2, R3, 0x3 ;  /* 0x0000000302027211 */ /* 0x000fe200078e18ff */
[----:B------:R-:W-:Y:S04]  /*1600*/  LDS.64 R48, [UR15] ;  /* 0x0000000fff307984 */ /* 0x000fe80008000a00 */
[----:B------:R-:W0:Y:S02]  /*1610*/  LDS.64 R46, [R2] ;  /* 0x00000000022e7984 */ /* 0x000e240000000a00 */
[----:B0-----:R-:W-:Y:S01]  /*1620*/  DFMA R48, R46, R48, R50 ;  /* 0x000000302e30722b */ /* 0x001fe20000000032 */
[----:B------:R-:W-:Y:S01]  /*1630*/  MOV R47, UR11 ;  /* 0x0000000b002f7c02 */ /* 0x000fe20008000f00 */
[----:B------:R-:W-:Y:S04]  /*1640*/  LDS.64 R50, [UR15+0x8] ;  /* 0x0000080fff327984 */ /* 0x000fe80008000a00 */
[----:B------:R-:W-:-:S06]  /*1650*/  IMAD R46, R47, 0x8, R2 ;  /* 0x000000082f2e7824 */ /* 0x000fcc00078e0202 */
[----:B------:R-:W0:Y:S02]  /*1660*/  LDS.64 R46, [R46] ;  /* 0x000000002e2e7984 */ /* 0x000e240000000a00 */
[----:B0-----:R-:W-:-:S11]  /*1670*/  DFMA R50, R46, R50, R48 ;  /* 0x000000322e32722b */ /* 0x001fd60000000030 */
.L_x_28:
[----:B------:R-:W-:Y:S02]  /*1680*/  @UP2 UIMAD UR14, UR5, UR11, URZ ;  /* 0x0000000b050e22a4 */ /* 0x000fe4000f8e02ff */
[----:B------:R-:W-:-:S04]  /*1690*/  @UP2 ULEA UR5, UR5, UR8, 0x3 ;  /* 0x0000000805052291 */ /* 0x000fc8000f8e18ff */
[----:B------:R-:W-:-:S04]  /*16a0*/  MOV R48, UR14 ;  /* 0x0000000e00307c02 */ /* 0x000fc80008000f00 */
[----:B------:R-:W-:Y:S01]  /*16b0*/  @P0 LEA R48, R48, R3, 0x3 ;  /* 0x0000000330300211 */ /* 0x000fe200078e18ff */
[----:B------:R-:W-:Y:S05]  /*16c0*/  @P0 LDS.64 R46, [UR5] ;  /* 0x00000005ff2e0984 */ /* 0x000fea0008000a00 */
[----:B------:R-:W0:Y:S02]  /*16d0*/  @P0 LDS.64 R48, [R48] ;  /* 0x0000000030300984 */ /* 0x000e240000000a00 */
[----:B0-----:R-:W-:-:S11]  /*16e0*/  @P0 DFMA R50, R48, R46, R50 ;  /* 0x0000002e3032022b */ /* 0x001fd60000000032 */
.L_x_24:
[----:B-----5:R1:W-:Y:S01]  /*16f0*/  STS.64 [R3], R14 ;  /* 0x0000000e03007388 */ /* 0x0203e20000000a00 */
[----:B------:R-:W-:Y:S01]  /*1700*/  MOV R47, UR11 ;  /* 0x0000000b002f7c02 */ /* 0x000fe20008000f00 */
[----:B------:R-:W0:Y:S02]  /*1710*/  LDCU UR5, c[0x0][0x388] ;  /* 0x00007100ff0577ac */ /* 0x000e240008000800 */
[----:B------:R1:W-:Y:S01]  /*1720*/  STS.64 [R4], R16 ;  /* 0x0000001004007388 */ /* 0x0003e20000000a00 */
[----:B------:R-:W-:Y:S01]  /*1730*/  LEA R47, R47, R52, 0x3 ;  /* 0x000000342f2f7211 */ /* 0x000fe200078e18ff */
[----:B------:R-:W-:Y:S02]  /*1740*/  UIADD3 UR4, UPT, UPT, UR4, UR11, URZ ;  /* 0x0000000b04047290 */ /* 0x000fe4000fffe0ff */
[----:B------:R1:W-:Y:S01]  /*1750*/  STS.64 [R5], R18 ;  /* 0x0000001205007388 */ /* 0x0003e20000000a00 */
[----:B------:R-:W-:-:S03]  /*1760*/  UIMAD.WIDE UR6, UR11, 0x8, UR6 ;  /* 0x000000080b0678a5 */ /* 0x000fc6000f8e0206 */
[----:B------:R1:W-:Y:S04]  /*1770*/  STS.64 [R6], R20 ;  /* 0x0000001406007388 */ /* 0x0003e80000000a00 */
[----:B------:R1:W-:Y:S04]  /*1780*/  STS.64 [R7], R22 ;  /* 0x0000001607007388 */ /* 0x0003e80000000a00 */
[----:B------:R1:W-:Y:S01]  /*1790*/  STS.64 [R8], R24 ;  /* 0x0000001808007388 */ /* 0x0003e20000000a00 */
[----:B0-----:R-:W-:-:S03]  /*17a0*/  UISETP.GE.AND UP1, UPT, UR4, UR5, UPT ;  /* 0x000000050400728c */ /* 0x001fc6000bf26270 */
        /* <DEDUP_REMOVED lines=10> */
[----:B------:R-:W-:Y:S05]  /*1850*/  BRA.U !UP1, `(.L_x_29) ;  /* 0xfffffff509507547 */ /* 0x000fea000b83ffff */
.L_x_23:
[----:B-1----:R-:W1:Y:S02]  /*1860*/  LDC.64 R2, c[0x0][0x3b0] ;  /* 0x0000ec00ff027b82 */ /* 0x002e640000000a00 */
[----:B-1----:R-:W-:-:S05]  /*1870*/  IMAD.WIDE R2, R0, 0x8, R2 ;  /* 0x0000000800027825 */ /* 0x002fca00078e0202 */
[----:B------:R-:W-:Y:S01]  /*1880*/  STG.E.64 desc[UR12][R2.64], R50 ;  /* 0x0000003202007986 */ /* 0x000fe2000c101b0c */
[----:B------:R-:W-:Y:S05]  /*1890*/  EXIT ;  /* 0x000000000000794d */ /* 0x000fea0003800000 */
.L_x_30:
        /* <DEDUP_REMOVED lines=14> */
.L_x_58:


//--------------------- .text._Z13dgemm_kernel3iiiiPdiS_iS_i --------------------------
	.section	.text._Z13dgemm_kernel3iiiiPdiS_iS_i,"ax",@progbits
	.align	128
        .global         _Z13dgemm_kernel3iiiiPdiS_iS_i
        .type           _Z13dgemm_kernel3iiiiPdiS_iS_i,@function
        .size           _Z13dgemm_kernel3iiiiPdiS_iS_i,(.L_x_59 - _Z13dgemm_kernel3iiiiPdiS_iS_i)
        .other          _Z13dgemm_kernel3iiiiPdiS_iS_i,@"STO_CUDA_ENTRY STV_DEFAULT"
_Z13dgemm_kernel3iiiiPdiS_iS_i:
.text._Z13dgemm_kernel3iiiiPdiS_iS_i:
[----:B------:R-:W-:Y:S01]  /*0000*/  LDC R1, c[0x0][0x37c] ;  /* 0x0000df00ff017b82 */ /* 0x000fe20000000800 */
[----:B------:R-:W0:Y:S07]  /*0010*/  S2R R3, SR_TID.X ;  /* 0x0000000000037919 */ /* 0x000e2e0000002100 */
[----:B------:R-:W0:Y:S01]  /*0020*/  S2UR UR4, SR_CTAID.X ;  /* 0x00000000000479c3 */ /* 0x000e220000002500 */
[----:B------:R-:W1:Y:S01]  /*0030*/  LDCU UR5, c[0x0][0x388] ;  /* 0x00007100ff0577ac */ /* 0x000e620008000800 */
[----:B------:R-:W-:Y:S01]  /*0040*/  CS2R R14, SRZ ;  /* 0x00000000000e7805 */ /* 0x000fe2000001ff00 */
[----:B------:R-:W2:Y:S05]  /*0050*/  LDCU.64 UR12, c[0x0][0x358] ;  /* 0x00006b00ff0c77ac */ /* 0x000eaa0008000a00 */
[----:B------:R-:W0:Y:S01]  /*0060*/  LDC R0, c[0x0][0x360] ;  /* 0x0000d800ff007b82 */ /* 0x000e220000000800 */
[----:B-1----:R-:W-:Y:S01]  /*0070*/  UISETP.GE.AND UP0, UPT, UR5, 0x1, UPT ;  /* 0x000000010500788c */ /* 0x002fe2000bf06270 */
[----:B0-----:R-:W-:-:S05]  /*0080*/  IMAD R0, R0, UR4, R3 ;  /* 0x0000000400007c24 */ /* 0x001fca000f8e0203 */
[----:B------:R-:W-:-:S03]  /*0090*/  SHF.R.S32.HI R3, RZ, 0x1f, R0 ;  /* 0x0000001fff037819 */ /* 0x000fc60000011400 */
[----:B--2---:R-:W-:Y:S05]  /*00a0*/  BRA.U !UP0, `(.L_x_31) ;  /* 0x0000000d08107547 */ /* 0x004fea000b800000 */
[----:B------:R-:W0:Y:S01]  /*00b0*/  LDCU UR8, c[0x0][0x38c] ;  /* 0x00007180ff0877ac */ /* 0x000e220008000800 */
[----:B------:R-:W-:Y:S01]  /*00c0*/  CS2R R14, SRZ ;  /* 0x00000000000e7805 */ /* 0x000fe2000001ff00 */
[----:B------:R-:W1:Y:S01]  /*00d0*/  LDCU.64 UR10, c[0x0][0x3a0] ;  /* 0x00007400ff0a77ac */ /* 0x000e620008000a00 */
[----:B------:R-:W-:Y:S01]  /*00e0*/  UMOV UR4, URZ ;  /* 0x000000ff00047c82 */ /* 0x000fe20008000000 */
[----:B0-----:R-:W-:-:S12]  /*00f0*/  ULOP3.LUT UR8, UR8, 0x7, URZ, 0xc0, !UPT ;  /* 0x0000000708087892 */ /* 0x001fd8000f8ec0ff */
.L_x_37:
[----:B0-----:R-:W0:Y:S01]  /*0100*/  S2R R7, SR_TID.X ;  /* 0x0000000000077919 */ /* 0x001e220000002100 */
[----:B------:R-:W2:Y:S01]  /*0110*/  LDCU UR19, c[0x0][0x38c] ;  /* 0x00007180ff1377ac */ /* 0x000ea20008000800 */
[----:B-1----:R-:W-:Y:S01]  /*0120*/  UMOV UR6, UR10 ;  /* 0x0000000a00067c82 */ /* 0x002fe20008000000 */
[----:B------:R-:W-:Y:S02]  /*0130*/  UMOV UR7, UR11 ;  /* 0x0000000b00077c82 */ /* 0x000fe40008000000 */
[----:B--2---:R-:W-:Y:S01]  /*0140*/  UIMAD.WIDE UR6, UR19, 0x8, UR6 ;  /* 0x00000008130678a5 */ /* 0x004fe2000f8e0206 */
[----:B0-----:R-:W-:-:S05]  /*0150*/  IMAD.SHL.U32 R7, R7, 0x8, RZ ;  /* 0x0000000807077824 */ /* 0x001fca00078e00ff */
[----:B------:R-:W-:-:S05]  /*0160*/  IADD3 R4, P0, PT, R7, UR6, RZ ;  /* 0x0000000607047c10 */ /* 0x000fca000ff1e0ff */
[----:B------:R-:W-:-:S06]  /*0170*/  IMAD.X R5, RZ, RZ, UR7, P0 ;  /* 0x00000007ff057e24 */ /* 0x000fcc00080e06ff */
[----:B------:R-:W2:Y:S01]  /*0180*/  LDG.E.64 R4, desc[UR12][R4.64] ;  /* 0x0000000c04047981 */ /* 0x000ea2000c1e1b00 */
[----:B------:R-:W0:Y:S01]  /*0190*/  S2UR UR9, SR_CgaCtaId ;  /* 0x00000000000979c3 */ /* 0x000e220000008800 */
[----:B------:R-:W-:Y:S01]  /*01a0*/  UMOV UR5, 0x400 ;  /* 0x0000040000057882 */ /* 0x000fe20000000000 */
[----:B------:R-:W-:Y:S01]  /*01b0*/  UISETP.GE.AND UP0, UPT, UR19, 0x1, UPT ;  /* 0x000000011300788c */ /* 0x000fe2000bf06270 */
[----:B------:R-:W-:Y:S01]  /*01c0*/  UMOV UR10, UR6 ;  /* 0x00000006000a7c82 */ /* 0x000fe20008000000 */
[----:B------:R-:W-:Y:S01]  /*01d0*/  UMOV UR11, UR7 ;  /* 0x00000007000b7c82 */ /* 0x000fe20008000000 */
[----:B0-----:R-:W-:-:S09]  /*01e0*/  ULEA UR9, UR9, UR5, 0x18 ;  /* 0x0000000509097291 */ /* 0x001fd2000f8ec0ff */
[----:B--2---:R0:W-:Y:S01]  /*01f0*/  STS.64 [R7+UR9], R4 ;  /* 0x0000000407007988 */ /* 0x0041e20008000a09 */
[----:B------:R-:W-:Y:S06]  /*0200*/  BAR.SYNC.DEFER_BLOCKING 0x0 ;  /* 0x0000000000007b1d */ /* 0x000fec0000010000 */
[----:B------:R-:W-:Y:S05]  /*0210*/  BRA.U !UP0, `(.L_x_32) ;  /* 0x0000000908a07547 */ /* 0x000fea000b800000 */
[----:B------:R-:W-:Y:S01]  /*0220*/  UISETP.GE.U32.AND UP0, UPT, UR19, 0x8, UPT ;  /* 0x000000081300788c */ /* 0x000fe2000bf06070 */
[----:B------:R-:W-:-:S08]  /*0230*/  UMOV UR5, URZ ;  /* 0x000000ff00057c82 */ /* 0x000fd00008000000 */
[----:B------:R-:W-:Y:S05]  /*0240*/  BRA.U !UP0, `(.L_x_33) ;  /* 0x0000000508507547 */ /* 0x000fea000b800000 */
[----:B0-----:R-:W0:Y:S01]  /*0250*/  LDC R4, c[0x0][0x398] ;  /* 0x0000e600ff047b82 */ /* 0x001e220000000800 */
[----:B------:R-:W-:Y:S02]  /*0260*/  UIADD3 UR6, UPT, UPT, UR4, 0x2, URZ ;  /* 0x0000000204067890 */ /* 0x000fe4000fffe0ff */
[----:B------:R-:W-:Y:S02]  /*0270*/  UIADD3 UR7, UPT, UPT, UR4, 0x3, URZ ;  /* 0x0000000304077890 */ /* 0x000fe4000fffe0ff */
[----:B------:R-:W-:Y:S02]  /*0280*/  UIADD3 UR14, UPT, UPT, UR4, 0x4, URZ ;  /* 0x00000004040e7890 */ /* 0x000fe4000fffe0ff */
[----:B------:R-:W-:Y:S02]  /*0290*/  UIADD3 UR15, UPT, UPT, UR4, 0x5, URZ ;  /* 0x00000005040f7890 */ /* 0x000fe4000fffe0ff */
[----:B------:R-:W-:Y:S02]  /*02a0*/  UIADD3 UR16, UPT, UPT, UR4, 0x6, URZ ;  /* 0x0000000604107890 */ /* 0x000fe4000fffe0ff */
[----:B------:R-:W-:-:S02]  /*02b0*/  UIADD3 UR17, UPT, UPT, UR4, 0x7, URZ ;  /* 0x0000000704117890 */ /* 0x000fc4000fffe0ff */
[----:B------:R-:W-:Y:S01]  /*02c0*/  ULOP3.LUT UR5, UR19, 0x7ffffff8, URZ, 0xc0, !UPT ;  /* 0x7ffffff813057892 */ /* 0x000fe2000f8ec0ff */
[----:B------:R-:W1:Y:S01]  /*02d0*/  LDCU.64 UR20, c[0x0][0x390] ;  /* 0x00007200ff1477ac */ /* 0x000e620008000a00 */
[----:B------:R-:W-:Y:S02]  /*02e0*/  UIADD3 UR18, UPT, UPT, UR9, 0x20, URZ ;  /* 0x0000002009127890 */ /* 0x000fe4000fffe0ff */
[----:B------:R-:W-:Y:S01]  /*02f0*/  UIADD3 UR5, UPT, UPT, -UR5, URZ, URZ ;  /* 0x000000ff05057290 */ /* 0x000fe2000fffe1ff */
[C---:B0-----:R-:W-:Y:S02]  /*0300*/  IMAD R21, R4.reuse, UR4, RZ ;  /* 0x0000000404157c24 */ /* 0x041fe4000f8e02ff */
[C---:B------:R-:W-:Y:S02]  /*0310*/  IMAD R5, R4.reuse, UR6, RZ ;  /* 0x0000000604057c24 */ /* 0x040fe4000f8e02ff */
[C---:B------:R-:W-:Y:S02]  /*0320*/  IMAD R6, R4.reuse, UR7, RZ ;  /* 0x0000000704067c24 */ /* 0x040fe4000f8e02ff */
[----:B------:R-:W-:-:S02]  /*0330*/  IMAD R7, R4, UR14, RZ ;  /* 0x0000000e04077c24 */ /* 0x000fc4000f8e02ff */
[C---:B------:R-:W-:Y:S02]  /*0340*/  IMAD R16, R4.reuse, UR15, RZ ;  /* 0x0000000f04107c24 */ /* 0x040fe4000f8e02ff */
[C---:B------:R-:W-:Y:S02]  /*0350*/  IMAD R17, R4.reuse, UR16, RZ ;  /* 0x0000001004117c24 */ /* 0x040fe4000f8e02ff */
[----:B------:R-:W-:Y:S02]  /*0360*/  IMAD R20, R4, UR17, RZ ;  /* 0x0000001104147c24 */ /* 0x000fe4000f8e02ff */
[----:B-1----:R-:W-:-:S07]  /*0370*/  IMAD.IADD R2, R21, 0x1, R4 ;  /* 0x0000000115027824 */ /* 0x002fce00078e0204 */
.L_x_34:
[C---:B------:R-:W-:Y:S02]  /*0380*/  IADD3 R9, P0, PT, R0.reuse, R21, RZ ;  /* 0x0000001500097210 */ /* 0x040fe40007f1e0ff */
[----:B------:R-:W-:Y:S02]  /*0390*/  IADD3 R8, P1, PT, R0, R2, RZ ;  /* 0x0000000200087210 */ /* 0x000fe40007f3e0ff */
[----:B------:R-:W-:Y:S02]  /*03a0*/  LEA.HI.X.SX32 R10, R21, R3, 0x1, P0 ;  /* 0x00000003150a7211 */ /* 0x000fe400000f0eff */
[----:B------:R-:W-:-:S04]  /*03b0*/  LEA R12, P0, R9, UR20, 0x3 ;  /* 0x00000014090c7c11 */ /* 0x000fc8000f8018ff */
[----:B------:R-:W-:Y:S02]  /*03c0*/  LEA.HI.X R13, R9, UR21, R10, 0x3, P0 ;  /* 0x00000015090d7c11 */ /* 0x000fe400080f1c0a */
[----:B------:R-:W-:Y:S02]  /*03d0*/  LEA.HI.X.SX32 R9, R2, R3, 0x1, P1 ;  /* 0x0000000302097211 */ /* 0x000fe400008f0eff */
[C---:B------:R-:W-:Y:S02]  /*03e0*/  LEA R22, P0, R8.reuse, UR20, 0x3 ;  /* 0x0000001408167c11 */ /* 0x040fe4000f8018ff */
[----:B------:R-:W2:Y:S02]  /*03f0*/  LDG.E.64 R12, desc[UR12][R12.64] ;  /* 0x0000000c0c0c7981 */ /* 0x000ea4000c1e1b00 */
[----:B------:R-:W-:-:S06]  /*0400*/  LEA.HI.X R23, R8, UR21, R9, 0x3, P0 ;  /* 0x0000001508177c11 */ /* 0x000fcc00080f1c09 */
[----:B------:R-:W3:Y:S01]  /*0410*/  LDG.E.64 R22, desc[UR12][R22.64] ;  /* 0x0000000c16167981 */ /* 0x000ee2000c1e1b00 */
[----:B------:R-:W-:-:S04]  /*0420*/  IADD3 R8, P0, PT, R0, R5, RZ ;  /* 0x0000000500087210 */ /* 0x000fc80007f1e0ff */
[----:B------:R-:W-:Y:S02]  /*0430*/  LEA.HI.X.SX32 R9, R5, R3, 0x1, P0 ;  /* 0x0000000305097211 */ /* 0x000fe400000f0eff */
[----:B------:R-:W-:-:S04]  /*0440*/  LEA R18, P0, R8, UR20, 0x3 ;  /* 0x0000001408127c11 */ /* 0x000fc8000f8018ff */
[----:B------:R-:W-:Y:S02]  /*0450*/  LEA.HI.X R19, R8, UR21, R9, 0x3, P0 ;  /* 0x0000001508137c11 */ /* 0x000fe400080f1c09 */
[----:B------:R-:W2:Y:S04]  /*0460*/  LDS.128 R8, [UR18+-0x20] ;  /* 0xffffe012ff087984 */ /* 0x000ea80008000c00 */
[----:B------:R-:W4:Y:S01]  /*0470*/  LDG.E.64 R18, desc[UR12][R18.64] ;  /* 0x0000000c12127981 */ /* 0x000f22000c1e1b00 */
[----:B------:R-:W-:-:S04]  /*0480*/  IADD3 R24, P0, PT, R0, R6, RZ ;  /* 0x0000000600187210 */ /* 0x000fc80007f1e0ff */
[----:B------:R-:W-:Y:S02]  /*0490*/  LEA.HI.X.SX32 R25, R6, R3, 0x1, P0 ;  /* 0x0000000306197211 */ /* 0x000fe400000f0eff */
[----:B------:R-:W-:-:S04]  /*04a0*/  LEA R28, P0, R24, UR20, 0x3 ;  /* 0x00000014181c7c11 */ /* 0x000fc8000f8018ff */
[----:B------:R-:W-:-:S06]  /*04b0*/  LEA.HI.X R29, R24, UR21, R25, 0x3, P0 ;  /* 0x00000015181d7c11 */ /* 0x000fcc00080f1c19 */
[----:B------:R-:W5:Y:S01]  /*04c0*/  LDG.E.64 R28, desc[UR12][R28.64] ;  /* 0x0000000c1c1c7981 */ /* 0x000f62000c1e1b00 */
[----:B--2---:R-:W-:-:S03]  /*04d0*/  DFMA R8, R12, R8, R14 ;  /* 0x000000080c08722b */ /* 0x004fc6000000000e */
[----:B------:R-:W4:Y:S05]  /*04e0*/  LDS.128 R12, [UR18+-0x10] ;  /* 0xfffff012ff0c7984 */ /* 0x000f2a0008000c00 */
[----:B---3--:R-:W-:Y:S01]  /*04f0*/  DFMA R8, R10, R22, R8 ;  /* 0x000000160a08722b */ /* 0x008fe20000000008 */
[----:B------:R-:W-:-:S04]  /*0500*/  IADD3 R10, P0, PT, R0, R7, RZ ;  /* 0x00000007000a7210 */ /* 0x000fc80007f1e0ff */
[----:B------:R-:W-:Y:S02]  /*0510*/  LEA.HI.X.SX32 R11, R7, R3, 0x1, P0 ;  /* 0x00000003070b7211 */ /* 0x000fe400000f0eff */
[----:B------:R-:W-:-:S04]  /*0520*/  LEA R26, P0, R10, UR20, 0x3 ;  /* 0x000000140a1a7c11 */ /* 0x000fc8000f8018ff */
[----:B------:R-:W-:-:S06]  /*0530*/  LEA.HI.X R27, R10, UR21, R11, 0x3, P0 ;  /* 0x000000150a1b7c11 */ /* 0x000fcc00080f1c0b */
[----:B------:R-:W2:Y:S01]  /*0540*/  LDG.E.64 R26, desc[UR12][R26.64] ;  /* 0x0000000c1a1a7981 */ /* 0x000ea2000c1e1b00 */
[----:B------:R-:W-:Y:S01]  /*0550*/  IADD3 R10, P0, PT, R0, R16, RZ ;  /* 0x00000010000a7210 */ /* 0x000fe20007f1e0ff */
[----:B----4-:R-:W-:-:S03]  /*0560*/  DFMA R12, R18, R12, R8 ;  /* 0x0000000c120c722b */ /* 0x010fc60000000008 */
[----:B------:R-:W-:Y:S02]  /*0570*/  LEA.HI.X.SX32 R9, R16, R3, 0x1, P0 ;  /* 0x0000000310097211 */ /* 0x000fe400000f0eff */
[----:B------:R-:W-:Y:S02]  /*0580*/  LEA R24, P0, R10, UR20, 0x3 ;  /* 0x000000140a187c11 */ /* 0x000fe4000f8018ff */
[----:B------:R-:W-:Y:S02]  /*0590*/  IADD3 R8, P1, PT, R0, R17, RZ ;  /* 0x0000001100087210 */ /* 0x000fe40007f3e0ff */
[----:B------:R-:W-:Y:S02]  /*05a0*/  LEA.HI.X R25, R10, UR21, R9, 0x3, P0 ;  /* 0x000000150a197c11 */ /* 0x000fe400080f1c09 */
[----:B------:R-:W-:Y:S02]  /*05b0*/  LEA.HI.X.SX32 R9, R17, R3, 0x1, P1 ;  /* 0x0000000311097211 */ /* 0x000fe400008f0eff */
[----:B------:R-:W-:-:S02]  /*05c0*/  LEA R22, P0, R8, UR20, 0x3 ;  /* 0x0000001408167c11 */ /* 0x000fc4000f8018ff */
[----:B------:R-:W3:Y:S02]  /*05d0*/  LDG.E.64 R24, desc[UR12][R24.64] ;  /* 0x0000000c18187981 */ /* 0x000ee4000c1e1b00 */
[----:B------:R-:W-:Y:S02]  /*05e0*/  LEA.HI.X R23, R8, UR21, R9, 0x3, P0 ;  /* 0x0000001508177c11 */ /* 0x000fe400080f1c09 */
[----:B------:R-:W-:-:S04]  /*05f0*/  IADD3 R8, P0, PT, R0, R20, RZ ;  /* 0x0000001400087210 */ /* 0x000fc80007f1e0ff */
[----:B------:R-:W-:Y:S01]  /*0600*/  LEA.HI.X.SX32 R9, R20, R3, 0x1, P0 ;  /* 0x0000000314097211 */ /* 0x000fe200000f0eff */
[----:B------:R-:W4:Y:S01]  /*0610*/  LDG.E.64 R22, desc[UR12][R22.64] ;  /* 0x0000000c16167981 */ /* 0x000f22000c1e1b00 */
[----:B------:R-:W-:-:S04]  /*0620*/  LEA R18, P0, R8, UR20, 0x3 ;  /* 0x0000001408127c11 */ /* 0x000fc8000f8018ff */
[----:B------:R-:W-:Y:S02]  /*0630*/  LEA.HI.X R19, R8, UR21, R9, 0x3, P0 ;  /* 0x0000001508137c11 */ /* 0x000fe400080f1c09 */
[----:B------:R-:W2:Y:S04]  /*0640*/  LDS.128 R8, [UR18] ;  /* 0x00000012ff087984 */ /* 0x000ea80008000c00 */
[----:B------:R-:W4:Y:S01]  /*0650*/  LDG.E.64 R18, desc[UR12][R18.64] ;  /* 0x0000000c12127981 */ /* 0x000f22000c1e1b00 */
[----:B-----5:R-:W-:Y:S01]  /*0660*/  DFMA R12, R14, R28, R12 ;  /* 0x0000001c0e0c722b */ /* 0x020fe2000000000c */
[----:B------:R-:W-:-:S04]  /*0670*/  UIADD3 UR5, UPT, UPT, UR5, 0x8, URZ ;  /* 0x0000000805057890 */ /* 0x000fc8000fffe0ff */
[----:B------:R-:W-:Y:S01]  /*0680*/  UISETP.NE.AND UP0, UPT, UR5, URZ, UPT ;  /* 0x000000ff0500728c */ /* 0x000fe2000bf05270 */
[C---:B------:R-:W-:Y:S02]  /*0690*/  IMAD R2, R4.reuse, 0x8, R2 ;  /* 0x0000000804027824 */ /* 0x040fe400078e0202 */
[C---:B------:R-:W-:Y:S02]  /*06a0*/  IMAD R5, R4.reuse, 0x8, R5 ;  /* 0x0000000804057824 */ /* 0x040fe400078e0205 */
[C---:B------:R-:W-:Y:S02]  /*06b0*/  IMAD R6, R4.reuse, 0x8, R6 ;  /* 0x0000000804067824 */ /* 0x040fe400078e0206 */
[C---:B------:R-:W-:Y:S02]  /*06c0*/  IMAD R7, R4.reuse, 0x8, R7 ;  /* 0x0000000804077824 */ /* 0x040fe400078e0207 */
[C---:B------:R-:W-:Y:S02]  /*06d0*/  IMAD R16, R4.reuse, 0x8, R16 ;  /* 0x0000000804107824 */ /* 0x040fe400078e0210 */
[----:B------:R-:W-:-:S02]  /*06e0*/  IMAD R17, R4, 0x8, R17 ;  /* 0x0000000804117824 */ /* 0x000fc400078e0211 */
[C---:B------:R-:W-:Y:S02]  /*06f0*/  IMAD R20, R4.reuse, 0x8, R20 ;  /* 0x0000000804147824 */ /* 0x040fe400078e0214 */
[----:B------:R-:W-:Y:S01]  /*0700*/  IMAD R21, R4, 0x8, R21 ;  /* 0x0000000804157824 */ /* 0x000fe200078e0215 */
[----:B--2---:R-:W-:Y:S01]  /*0710*/  DFMA R8, R26, R8, R12 ;  /* 0x000000081a08722b */ /* 0x004fe2000000000c */
[----:B------:R-:W4:Y:S01]  /*0720*/  LDS.128 R12, [UR18+0x10] ;  /* 0x00001012ff0c7984 */ /* 0x000f220008000c00 */
[----:B------:R-:W-:-:S06]  /*0730*/  UIADD3 UR18, UPT, UPT, UR18, 0x40, URZ ;  /* 0x0000004012127890 */ /* 0x000fcc000fffe0ff */
[----:B---3--:R-:W-:-:S08]  /*0740*/  DFMA R8, R10, R24, R8 ;  /* 0x000000180a08722b */ /* 0x008fd00000000008 */
[----:B----4-:R-:W-:-:S08]  /*0750*/  DFMA R8, R22, R12, R8 ;  /* 0x0000000c1608722b */ /* 0x010fd00000000008 */
[----:B------:R-:W-:Y:S01]  /*0760*/  DFMA R14, R14, R18, R8 ;  /* 0x000000120e0e722b */ /* 0x000fe20000000008 */
[----:B------:R-:W-:Y:S10]  /*0770*/  BRA.U UP0, `(.L_x_34) ;  /* 0xfffffffd00007547 */ /* 0x000ff4000b83ffff */
[----:B------:R-:W-:-:S12]  /*0780*/  ULOP3.LUT UR5, UR19, 0x7ffffff8, URZ, 0xc0, !UPT ;  /* 0x7ffffff813057892 */ /* 0x000fd8000f8ec0ff */
.L_x_33:
[----:B------:R-:W-:-:S09]  /*0790*/  UISETP.NE.AND UP0, UPT, UR8, URZ, UPT ;  /* 0x000000ff0800728c */ /* 0x000fd2000bf05270 */
[----:B------:R-:W-:Y:S05]  /*07a0*/  BRA.U !UP0, `(.L_x_32) ;  /* 0x00000005083c7547 */ /* 0x000fea000b800000 */
[----:B------:R-:W-:Y:S02]  /*07b0*/  UIADD3 UR6, UPT, UPT, UR8, -0x1, URZ ;  /* 0xffffffff08067890 */ /* 0x000fe4000fffe0ff */
[----:B------:R-:W-:Y:S02]  /*07c0*/  ULOP3.LUT UP1, UR14, UR19, 0x3, URZ, 0xc0, !UPT ;  /* 0x00000003130e7892 */ /* 0x000fe4000f82c0ff */
[----:B------:R-:W-:-:S09]  /*07d0*/  UISETP.GE.U32.AND UP0, UPT, UR6, 0x3, UPT ;  /* 0x000000030600788c */ /* 0x000fd2000bf06070 */
[----:B------:R-:W-:Y:S05]  /*07e0*/  BRA.U !UP0, `(.L_x_35) ;  /* 0x0000000108947547 */ /* 0x000fea000b800000 */
[----:B------:R-:W1:Y:S01]  /*07f0*/  LDC R9, c[0x0][0x398] ;  /* 0x0000e600ff097b82 */ /* 0x000e620000000800 */
[----:B------:R-:W2:Y:S01]  /*0800*/  LDCU.64 UR16, c[0x0][0x390] ;  /* 0x00007200ff1077ac */ /* 0x000ea20008000a00 */
[----:B------:R-:W-:-:S04]  /*0810*/  UIADD3 UR6, UPT, UPT, UR5, UR4, URZ ;  /* 0x0000000405067290 */ /* 0x000fc8000fffe0ff */
[----:B------:R-:W-:Y:S02]  /*0820*/  UIADD3 UR7, UPT, UPT, UR6, 0x2, URZ ;  /* 0x0000000206077890 */ /* 0x000fe4000fffe0ff */
[----:B-1----:R-:W-:Y:S01]  /*0830*/  IMAD R2, R9, UR6, RZ ;  /* 0x0000000609027c24 */ /* 0x002fe2000f8e02ff */
[----:B------:R-:W-:-:S03]  /*0840*/  UIADD3 UR6, UPT, UPT, UR6, 0x3, URZ ;  /* 0x0000000306067890 */ /* 0x000fc6000fffe0ff */
[----:B0-----:R-:W-:Y:S01]  /*0850*/  IMAD.IADD R4, R2, 0x1, R9 ;  /* 0x0000000102047824 */ /* 0x001fe200078e0209 */
[----:B------:R-:W-:-:S04]  /*0860*/  IADD3 R5, P0, PT, R0, R2, RZ ;  /* 0x0000000200057210 */ /* 0x000fc80007f1e0ff */
[-C--:B------:R-:W-:Y:S02]  /*0870*/  LEA.HI.X.SX32 R2, R2, R3.reuse, 0x1, P0 ;  /* 0x0000000302027211 */ /* 0x080fe400000f0eff */
[C---:B--2---:R-:W-:Y:S02]  /*0880*/  LEA R12, P0, R5.reuse, UR16, 0x3 ;  /* 0x00000010050c7c11 */ /* 0x044fe4000f8018ff */
[----:B------:R-:W-:Y:S02]  /*0890*/  IADD3 R6, P1, PT, R0, R4, RZ ;  /* 0x0000000400067210 */ /* 0x000fe40007f3e0ff */
[----:B------:R-:W-:Y:S01]  /*08a0*/  LEA.HI.X R13, R5, UR17, R2, 0x3, P0 ;  /* 0x00000011050d7c11 */ /* 0x000fe200080f1c02 */
[----:B------:R-:W-:Y:S01]  /*08b0*/  IMAD R2, R9, UR7, RZ ;  /* 0x0000000709027c24 */ /* 0x000fe2000f8e02ff */
[----:B------:R-:W-:Y:S02]  /*08c0*/  LEA.HI.X.SX32 R7, R4, R3, 0x1, P1 ;  /* 0x0000000304077211 */ /* 0x000fe400008f0eff */
[----:B------:R-:W-:-:S02]  /*08d0*/  LEA R16, P0, R6, UR16, 0x3 ;  /* 0x0000001006107c11 */ /* 0x000fc4000f8018ff */
[----:B------:R-:W2:Y:S01]  /*08e0*/  LDG.E.64 R12, desc[UR12][R12.64] ;  /* 0x0000000c0c0c7981 */ /* 0x000ea2000c1e1b00 */
[----:B------:R-:W-:Y:S01]  /*08f0*/  IADD3 R5, P1, PT, R0, R2, RZ ;  /* 0x0000000200057210 */ /* 0x000fe20007f3e0ff */
[----:B------:R-:W-:Y:S01]  /*0900*/  IMAD R4, R9, UR6, RZ ;  /* 0x0000000609047c24 */ /* 0x000fe2000f8e02ff */
[----:B------:R-:W-:Y:S02]  /*0910*/  LEA.HI.X R17, R6, UR17, R7, 0x3, P0 ;  /* 0x0000001106117c11 */ /* 0x000fe400080f1c07 */
[----:B------:R-:W-:Y:S02]  /*0920*/  LEA.HI.X.SX32 R6, R2, R3, 0x1, P1 ;  /* 0x0000000302067211 */ /* 0x000fe400008f0eff */
[----:B------:R-:W-:Y:S02]  /*0930*/  LEA R18, P0, R5, UR16, 0x3 ;  /* 0x0000001005127c11 */ /* 0x000fe4000f8018ff */
[----:B------:R-:W3:Y:S01]  /*0940*/  LDG.E.64 R16, desc[UR12][R16.64] ;  /* 0x0000000c10107981 */ /* 0x000ee2000c1e1b00 */
[----:B------:R-:W-:-:S02]  /*0950*/  IADD3 R2, P1, PT, R0, R4, RZ ;  /* 0x0000000400027210 */ /* 0x000fc40007f3e0ff */
[----:B------:R-:W-:Y:S02]  /*0960*/  LEA.HI.X R19, R5, UR17, R6, 0x3, P0 ;  /* 0x0000001105137c11 */ /* 0x000fe400080f1c06 */
[----:B------:R-:W-:Y:S02]  /*0970*/  LEA.HI.X.SX32 R5, R4, R3, 0x1, P1 ;  /* 0x0000000304057211 */ /* 0x000fe400008f0eff */
[C---:B------:R-:W-:Y:S02]  /*0980*/  LEA R20, P0, R2.reuse, UR16, 0x3 ;  /* 0x0000001002147c11 */ /* 0x040fe4000f8018ff */
[----:B------:R-:W4:Y:S02]  /*0990*/  LDG.E.64 R18, desc[UR12][R18.64] ;  /* 0x0000000c12127981 */ /* 0x000f24000c1e1b00 */
[----:B------:R-:W-:-:S06]  /*09a0*/  LEA.HI.X R21, R2, UR17, R5, 0x3, P0 ;  /* 0x0000001102157c11 */ /* 0x000fcc00080f1c05 */
[----:B------:R-:W5:Y:S01]  /*09b0*/  LDG.E.64 R20, desc[UR12][R20.64] ;  /* 0x0000000c14147981 */ /* 0x000f62000c1e1b00 */
[----:B------:R-:W-:Y:S02]  /*09c0*/  ULEA UR6, UR5, UR9, 0x3 ;  /* 0x0000000905067291 */ /* 0x000fe4000f8e18ff */
[----:B------:R-:W-:-:S07]  /*09d0*/  UIADD3 UR5, UPT, UPT, UR5, 0x4, URZ ;  /* 0x0000000405057890 */ /* 0x000fce000fffe0ff */
[----:B------:R-:W2:Y:S04]  /*09e0*/  LDS.128 R4, [UR6] ;  /* 0x00000006ff047984 */ /* 0x000ea80008000c00 */
[----:B------:R-:W4:Y:S01]  /*09f0*/  LDS.128 R8, [UR6+0x10] ;  /* 0x00001006ff087984 */ /* 0x000f220008000c00 */
[----:B--2---:R-:W-:-:S08]  /*0a00*/  DFMA R4, R12, R4, R14 ;  /* 0x000000040c04722b */ /* 0x004fd0000000000e */
[----:B---3--:R-:W-:-:S08]  /*0a10*/  DFMA R4, R16, R6, R4 ;  /* 0x000000061004722b */ /* 0x008fd00000000004 */
[----:B----4-:R-:W-:-:S08]  /*0a20*/  DFMA R4, R18, R8, R4 ;  /* 0x000000081204722b */ /* 0x010fd00000000004 */
[----:B-----5:R-:W-:-:S11]  /*0a30*/  DFMA R14, R20, R10, R4 ;  /* 0x0000000a140e722b */ /* 0x020fd60000000004 */
.L_x_35:
[----:B------:R-:W-:Y:S05]  /*0a40*/  BRA.U !UP1, `(.L_x_32) ;  /* 0x0000000109947547 */ /* 0x000fea000b800000 */
[----:B------:R-:W-:Y:S02]  /*0a50*/  UISETP.NE.AND UP0, UPT, UR14, 0x1, UPT ;  /* 0x000000010e00788c */ /* 0x000fe4000bf05270 */
[----:B------:R-:W-:-:S04]  /*0a60*/  ULOP3.LUT UR6, UR19, 0x1, URZ, 0xc0, !UPT ;  /* 0x0000000113067892 */ /* 0x000fc8000f8ec0ff */
[----:B------:R-:W-:-:S03]  /*0a70*/  UISETP.NE.U32.AND UP1, UPT, UR6, 0x1, UPT ;  /* 0x000000010600788c */ /* 0x000fc6000bf25070 */
[----:B------:R-:W-:Y:S08]  /*0a80*/  BRA.U !UP0, `(.L_x_36) ;  /* 0x0000000108507547 */ /* 0x000ff0000b800000 */
[----:B------:R-:W0:Y:S01]  /*0a90*/  LDC R2, c[0x0][0x398] ;  /* 0x0000e600ff027b82 */ /* 0x000e220000000800 */
[----:B------:R-:W1:Y:S01]  /*0aa0*/  LDCU.64 UR14, c[0x0][0x390] ;  /* 0x00007200ff0e77ac */ /* 0x000e620008000a00 */
[----:B------:R-:W-:-:S06]  /*0ab0*/  UIADD3 UR6, UPT, UPT, UR5, UR4, URZ ;  /* 0x0000000405067290 */ /* 0x000fcc000fffe0ff */
[----:B0-----:R-:W-:-:S04]  /*0ac0*/  IMAD R5, R2, UR6, RZ ;  /* 0x0000000602057c24 */ /* 0x001fc8000f8e02ff */
[----:B------:R-:W-:Y:S01]  /*0ad0*/  IMAD.IADD R2, R5, 0x1, R2 ;  /* 0x0000000105027824 */ /* 0x000fe200078e0202 */
[----:B------:R-:W-:-:S04]  /*0ae0*/  IADD3 R4, P0, PT, R0, R5, RZ ;  /* 0x0000000500047210 */ /* 0x000fc80007f1e0ff */
[-C--:B------:R-:W-:Y:S02]  /*0af0*/  LEA.HI.X.SX32 R5, R5, R3.reuse, 0x1, P0 ;  /* 0x0000000305057211 */ /* 0x080fe400000f0eff */
[----:B-1----:R-:W-:Y:S02]  /*0b00*/  LEA R8, P0, R4, UR14, 0x3 ;  /* 0x0000000e04087c11 */ /* 0x002fe4000f8018ff */
[----:B------:R-:W-:Y:S02]  /*0b10*/  IADD3 R6, P1, PT, R0, R2, RZ ;  /* 0x0000000200067210 */ /* 0x000fe40007f3e0ff */
[----:B------:R-:W-:Y:S02]  /*0b20*/  LEA.HI.X R9, R4, UR15, R5, 0x3, P0 ;  /* 0x0000000f04097c11 */ /* 0x000fe400080f1c05 */
[----:B------:R-:W-:Y:S02]  /*0b30*/  LEA.HI.X.SX32 R5, R2, R3, 0x1, P1 ;  /* 0x0000000302057211 */ /* 0x000fe400008f0eff */
[----:B------:R-:W-:-:S02]  /*0b40*/  LEA R10, P0, R6, UR14, 0x3 ;  /* 0x0000000e060a7c11 */ /* 0x000fc4000f8018ff */
[----:B------:R-:W2:Y:S02]  /*0b50*/  LDG.E.64 R8, desc[UR12][R8.64] ;  /* 0x0000000c08087981 */ /* 0x000ea4000c1e1b00 */
[----:B------:R-:W-:-:S06]  /*0b60*/  LEA.HI.X R11, R6, UR15, R5, 0x3, P0 ;  /* 0x0000000f060b7c11 */ /* 0x000fcc00080f1c05 */
[----:B------:R-:W3:Y:S01]  /*0b70*/  LDG.E.64 R10, desc[UR12][R10.64] ;  /* 0x0000000c0a0a7981 */ /* 0x000ee2000c1e1b00 */
[----:B------:R-:W-:Y:S02]  /*0b80*/  ULEA UR6, UR5, UR9, 0x3 ;  /* 0x0000000905067291 */ /* 0x000fe4000f8e18ff */
[----:B------:R-:W-:-:S07]  /*0b90*/  UIADD3 UR5, UPT, UPT, UR5, 0x2, URZ ;  /* 0x0000000205057890 */ /* 0x000fce000fffe0ff */
[----:B------:R-:W2:Y:S02]  /*0ba0*/  LDS.128 R4, [UR6] ;  /* 0x00000006ff047984 */ /* 0x000ea40008000c00 */
[----:B--2---:R-:W-:-:S08]  /*0bb0*/  DFMA R4, R8, R4, R14 ;  /* 0x000000040804722b */ /* 0x004fd0000000000e */
[----:B---3--:R-:W-:-:S11]  /*0bc0*/  DFMA R14, R10, R6, R4 ;  /* 0x000000060a0e722b */ /* 0x008fd60000000004 */
.L_x_36:
[----:B------:R-:W-:Y:S05]  /*0bd0*/  BRA.U UP1, `(.L_x_32) ;  /* 0x0000000101307547 */ /* 0x000fea000b800000 */
[----:B------:R-:W1:Y:S01]  /*0be0*/  LDC R2, c[0x0][0x398] ;  /* 0x0000e600ff027b82 */ /* 0x000e620000000800 */
[----:B------:R-:W2:Y:S01]  /*0bf0*/  LDCU.64 UR14, c[0x0][0x390] ;  /* 0x00007200ff0e77ac */ /* 0x000ea20008000a00 */
[----:B------:R-:W-:-:S06]  /*0c00*/  UIADD3 UR6, UPT, UPT, UR5, UR4, URZ ;  /* 0x0000000405067290 */ /* 0x000fcc000fffe0ff */
[----:B-1----:R-:W-:-:S05]  /*0c10*/  IMAD R2, R2, UR6, RZ ;  /* 0x0000000602027c24 */ /* 0x002fca000f8e02ff */
[----:B0-----:R-:W-:-:S04]  /*0c20*/  IADD3 R5, P0, PT, R0, R2, RZ ;  /* 0x0000000200057210 */ /* 0x001fc80007f1e0ff */
[----:B------:R-:W-:Y:S02]  /*0c30*/  LEA.HI.X.SX32 R2, R2, R3, 0x1, P0 ;  /* 0x0000000302027211 */ /* 0x000fe400000f0eff */
[----:B--2---:R-:W-:-:S04]  /*0c40*/  LEA R4, P0, R5, UR14, 0x3 ;  /* 0x0000000e05047c11 */ /* 0x004fc8000f8018ff */
[----:B------:R-:W-:-:S06]  /*0c50*/  LEA.HI.X R5, R5, UR15, R2, 0x3, P0 ;  /* 0x0000000f05057c11 */ /* 0x000fcc00080f1c02 */
[----:B------:R-:W2:Y:S01]  /*0c60*/  LDG.E.64 R4, desc[UR12][R4.64] ;  /* 0x0000000c04047981 */ /* 0x000ea2000c1e1b00 */
[----:B------:R-:W-:-:S09]  /*0c70*/  ULEA UR5, UR5, UR9, 0x3 ;  /* 0x0000000905057291 */ /* 0x000fd2000f8e18ff */
[----:B------:R-:W2:Y:S02]  /*0c80*/  LDS.64 R6, [UR5] ;  /* 0x00000005ff067984 */ /* 0x000ea40008000a00 */
[----:B--2---:R-:W-:-:S11]  /*0c90*/  DFMA R14, R4, R6, R14 ;  /* 0x00000006040e722b */ /* 0x004fd6000000000e */
.L_x_32:
[----:B------:R-:W1:Y:S01]  /*0ca0*/  LDCU UR5, c[0x0][0x388] ;  /* 0x00007100ff0577ac */ /* 0x000e620008000800 */
[----:B------:R-:W-:-:S04]  /*0cb0*/  UIADD3 UR4, UPT, UPT, UR4, UR19, URZ ;  /* 0x0000001304047290 */ /* 0x000fc8000fffe0ff */
[----:B-1----:R-:W-:Y:S01]  /*0cc0*/  UISETP.GE.AND UP0, UPT, UR4, UR5, UPT ;  /* 0x000000050400728c */ /* 0x002fe2000bf06270 */
[----:B------:R-:W-:Y:S08]  /*0cd0*/  BAR.SYNC.DEFER_BLOCKING 0x0 ;  /* 0x0000000000007b1d */ /* 0x000ff00000010000 */
[----:B------:R-:W-:Y:S05]  /*0ce0*/  BRA.U !UP0, `(.L_x_37) ;  /* 0xfffffff508047547 */ /* 0x000fea000b83ffff */
.L_x_31:
[----:B------:R-:W1:Y:S02]  /*0cf0*/  LDCU.64 UR4, c[0x0][0x3b0] ;  /* 0x00007600ff0477ac */ /* 0x000e640008000a00 */
[----:B-1----:R-:W-:-:S04]  /*0d00*/  LEA R2, P0, R0, UR4, 0x3 ;  /* 0x0000000400027c11 */ /* 0x002fc8000f8018ff */
[----:B------:R-:W-:-:S05]  /*0d10*/  LEA.HI.X R3, R0, UR5, R3, 0x3, P0 ;  /* 0x0000000500037c11 */ /* 0x000fca00080f1c03 */
[----:B------:R-:W-:Y:S01]  /*0d20*/  STG.E.64 desc[UR12][R2.64], R14 ;  /* 0x0000000e02007986 */ /* 0x000fe2000c101b0c */
[----:B------:R-:W-:Y:S05]  /*0d30*/  EXIT ;  /* 0x000000000000794d */ /* 0x000fea0003800000 */
.L_x_38:
        /* <DEDUP_REMOVED lines=12> */
.L_x_59:


//--------------------- .text._Z15dgemm_kernel2_1iiiPdiS_iS_i --------------------------
	.section	.text._Z15dgemm_kernel2_1iiiPdiS_iS_i,"ax",@progbits
	.align	128
        .global         _Z15dgemm_kernel2_1iiiPdiS_iS_i
        .type           _Z15dgemm_kernel2_1iiiPdiS_iS_i,@function
        .size           _Z15dgemm_kernel2_1iiiPdiS_iS_i,(.L_x_60 - _Z15dgemm_kernel2_1iiiPdiS_iS_i)
        .other          _Z15dgemm_kernel2_1iiiPdiS_iS_i,@"STO_CUDA_ENTRY STV_DEFAULT"
_Z15dgemm_kernel2_1iiiPdiS_iS_i:
.text._Z15dgemm_kernel2_1iiiPdiS_iS_i:
[----:B------:R-:W-:Y:S08]  /*0000*/  LDC R1, c[0x0][0x37c] ;  /* 0x0000df00ff017b82 */ /* 0x000ff00000000800 */
[----:B------:R-:W0:Y:S01]  /*0010*/  LDC R0, c[0x0][0x388] ;  /* 0x0000e200ff007b82 */ /* 0x000e220000000800 */
[----:B------:R-:W1:Y:S01]  /*0020*/  S2R R3, SR_TID.X ;  /* 0x0000000000037919 */ /* 0x000e620000002100 */
[----:B------:R-:W2:Y:S01]  /*0030*/  LDCU.64 UR4, c[0x0][0x358] ;  /* 0x00006b00ff0477ac */ /* 0x000ea20008000a00 */
[----:B------:R-:W-:-:S05]  /*0040*/  CS2R R20, SRZ ;  /* 0x0000000000147805 */ /* 0x000fca000001ff00 */
[----:B------:R-:W1:Y:S08]  /*0050*/  S2UR UR6, SR_CTAID.X ;  /* 0x00000000000679c3 */ /* 0x000e700000002500 */
[----:B------:R-:W1:Y:S01]  /*0060*/  LDC R2, c[0x0][0x360] ;  /* 0x0000d800ff027b82 */ /* 0x000e620000000800 */
[----:B0-----:R-:W-:Y:S01]  /*0070*/  ISETP.GE.AND P0, PT, R0, 0x1, PT ;  /* 0x000000010000780c */ /* 0x001fe20003f06270 */
[----:B-1----:R-:W-:-:S12]  /*0080*/  IMAD R2, R2, UR6, R3 ;  /* 0x0000000602027c24 */ /* 0x002fd8000f8e0203 */
[----:B--2---:R-:W-:Y:S05]  /*0090*/  @!P0 BRA `(.L_x_39) ;  /* 0x0000000800b88947 */ /* 0x004fea0003800000 */
[----:B------:R-:W0:Y:S01]  /*00a0*/  LDC.64 R12, c[0x0][0x390] ;  /* 0x0000e400ff0c7b82 */ /* 0x000e220000000a00 */
[C---:B------:R-:W-:Y:S02]  /*00b0*/  ISETP.GE.U32.AND P0, PT, R0.reuse, 0x10, PT ;  /* 0x000000100000780c */ /* 0x040fe40003f06070 */
[----:B------:R-:W-:Y:S02]  /*00c0*/  CS2R R20, SRZ ;  /* 0x0000000000147805 */ /* 0x000fe4000001ff00 */
[----:B------:R-:W-:-:S03]  /*00d0*/  LOP3.LUT R3, R0, 0xf, RZ, 0xc0, !PT ;  /* 0x0000000f00037812 */ /* 0x000fc600078ec0ff */
[----:B------:R-:W1:Y:S01]  /*00e0*/  LDC.64 R6, c[0x0][0x3a0] ;  /* 0x0000e800ff067b82 */ /* 0x000e620000000a00 */
[----:B0-----:R-:W-:-:S05]  /*00f0*/  IMAD.WIDE R12, R2, 0x8, R12 ;  /* 0x00000008020c7825 */ /* 0x001fca00078e020c */
[----:B------:R-:W-:Y:S05]  /*0100*/  @!P0 BRA `(.L_x_40) ;  /* 0x0000000400488947 */ /* 0x000fea0003800000 */
[----:B------:R-:W0:Y:S01]  /*0110*/  LDC R10, c[0x0][0x3a0] ;  /* 0x0000e800ff0a7b82 */ /* 0x000e220000000800 */
[----:B------:R-:W-:Y:S02]  /*0120*/  LOP3.LUT R4, R0, 0x7ffffff0, RZ, 0xc0, !PT ;  /* 0x7ffffff000047812 */ /* 0x000fe400078ec0ff */
[----:B------:R-:W-:Y:S02]  /*0130*/  CS2R R20, SRZ ;  /* 0x0000000000147805 */ /* 0x000fe4000001ff00 */
[----:B------:R-:W-:Y:S02]  /*0140*/  MOV R8, R12 ;  /* 0x0000000c00087202 */ /* 0x000fe40000000f00 */
[----:B------:R-:W-:Y:S02]  /*0150*/  MOV R9, R13 ;  /* 0x0000000d00097202 */ /* 0x000fe40000000f00 */
[----:B------:R-:W-:Y:S01]  /*0160*/  IADD3 R4, PT, PT, -R4, RZ, RZ ;  /* 0x000000ff04047210 */ /* 0x000fe20007ffe1ff */
[----:B-1----:R-:W1:Y:S06]  /*0170*/  LDC R7, c[0x0][0x3a4] ;  /* 0x0000e900ff077b82 */ /* 0x002e6c0000000800 */
.L_x_41:
[----:B------:R-:W2:Y:S01]  /*0180*/  LDC R5, c[0x0][0x398] ;  /* 0x0000e600ff057b82 */ /* 0x000ea20000000800 */
[----:B0-----:R-:W-:-:S05]  /*0190*/  MOV R6, R10 ;  /* 0x0000000a00067202 */ /* 0x001fca0000000f00 */
[----:B-1----:R-:W3:Y:S04]  /*01a0*/  LDG.E.64 R12, desc[UR4][R6.64+0x8] ;  /* 0x00000804060c7981 */ /* 0x002ee8000c1e1b00 */
[----:B------:R-:W4:Y:S04]  /*01b0*/  LDG.E.64 R18, desc[UR4][R6.64+0x10] ;  /* 0x0000100406127981 */ /* 0x000f28000c1e1b00 */
[----:B------:R-:W5:Y:S01]  /*01c0*/  LDG.E.64 R16, desc[UR4][R6.64+0x18] ;  /* 0x0000180406107981 */ /* 0x000f62000c1e1b00 */
[----:B--2---:R-:W-:-:S05]  /*01d0*/  IMAD.WIDE R24, R5, 0x8, R8 ;  /* 0x0000000805187825 */ /* 0x004fca00078e0208 */
[----:B------:R0:W3:Y:S02]  /*01e0*/  LDG.E.64 R22, desc[UR4][R24.64] ;  /* 0x0000000418167981 */ /* 0x0000e4000c1e1b00 */
[----:B0-----:R-:W-:-:S05]  /*01f0*/  IMAD.WIDE R24, R5, 0x8, R24 ;  /* 0x0000000805187825 */ /* 0x001fca00078e0218 */
[----:B------:R-:W4:Y:S01]  /*0200*/  LDG.E.64 R10, desc[UR4][R24.64] ;  /* 0x00000004180a7981 */ /* 0x000f22000c1e1b00 */
[----:B------:R-:W-:-:S05]  /*0210*/  IMAD.WIDE R26, R5, 0x8, R24 ;  /* 0x00000008051a7825 */ /* 0x000fca00078e0218 */
[----:B------:R-:W5:Y:S01]  /*0220*/  LDG.E.64 R14, desc[UR4][R26.64] ;  /* 0x000000041a0e7981 */ /* 0x000f62000c1e1b00 */
[C---:B------:R-:W-:Y:S01]  /*0230*/  IMAD.WIDE R28, R5.reuse, 0x8, R26 ;  /* 0x00000008051c7825 */ /* 0x040fe200078e021a */
[----:B---3--:R-:W-:Y:S02]  /*0240*/  DFMA R20, R22, R12, R20 ;  /* 0x0000000c1614722b */ /* 0x008fe40000000014 */
[----:B------:R-:W2:Y:S04]  /*0250*/  LDG.E.64 R22, desc[UR4][R6.64+0x20] ;  /* 0x0000200406167981 */ /* 0x000ea8000c1e1b00 */
[----:B------:R0:W2:Y:S02]  /*0260*/  LDG.E.64 R12, desc[UR4][R28.64] ;  /* 0x000000041c0c7981 */ /* 0x0000a4000c1e1b00 */
[C---:B0-----:R-:W-:Y:S01]  /*0270*/  IMAD.WIDE R28, R5.reuse, 0x8, R28 ;  /* 0x00000008051c7825 */ /* 0x041fe200078e021c */
[----:B----4-:R-:W-:Y:S01]  /*0280*/  DFMA R18, R10, R18, R20 ;  /* 0x000000120a12722b */ /* 0x010fe20000000014 */
[----:B------:R-:W3:Y:S04]  /*0290*/  LDG.E.64 R20, desc[UR4][R6.64+0x28] ;  /* 0x0000280406147981 */ /* 0x000ee8000c1e1b00 */
[----:B------:R-:W3:Y:S01]  /*02a0*/  LDG.E.64 R10, desc[UR4][R28.64] ;  /* 0x000000041c0a7981 */ /* 0x000ee2000c1e1b00 */
[----:B------:R-:W-:-:S02]  /*02b0*/  IMAD.WIDE R24, R5, 0x8, R28 ;  /* 0x0000000805187825 */ /* 0x000fc400078e021c */
[----:B-----5:R-:W-:Y:S02]  /*02c0*/  DFMA R16, R14, R16, R18 ;  /* 0x000000100e10722b */ /* 0x020fe40000000012 */
[----:B------:R-:W4:Y:S04]  /*02d0*/  LDG.E.64 R18, desc[UR4][R6.64+0x30] ;  /* 0x0000300406127981 */ /* 0x000f28000c1e1b00 */
[----:B------:R-:W4:Y:S01]  /*02e0*/  LDG.E.64 R14, desc[UR4][R24.64] ;  /* 0x00000004180e7981 */ /* 0x000f22000c1e1b00 */
[C---:B------:R-:W-:Y:S01]  /*02f0*/  IMAD.WIDE R26, R5.reuse, 0x8, R24 ;  /* 0x00000008051a7825 */ /* 0x040fe200078e0218 */
[----:B--2---:R-:W-:Y:S02]  /*0300*/  DFMA R22, R12, R22, R16 ;  /* 0x000000160c16722b */ /* 0x004fe40000000010 */
[----:B------:R-:W2:Y:S04]  /*0310*/  LDG.E.64 R16, desc[UR4][R6.64+0x38] ;  /* 0x0000380406107981 */ /* 0x000ea8000c1e1b00 */
[----:B------:R0:W2:Y:S02]  /*0320*/  LDG.E.64 R12, desc[UR4][R26.64] ;  /* 0x000000041a0c7981 */ /* 0x0000a4000c1e1b00 */
[C---:B0-----:R-:W-:Y:S01]  /*0330*/  IMAD.WIDE R26, R5.reuse, 0x8, R26 ;  /* 0x00000008051a7825 */ /* 0x041fe200078e021a */
[----:B---3--:R-:W-:Y:S01]  /*0340*/  DFMA R20, R10, R20, R22 ;  /* 0x000000140a14722b */ /* 0x008fe20000000016 */
[----:B------:R-:W3:Y:S04]  /*0350*/  LDG.E.64 R22, desc[UR4][R6.64+0x40] ;  /* 0x0000400406167981 */ /* 0x000ee8000c1e1b00 */
[----:B------:R-:W3:Y:S01]  /*0360*/  LDG.E.64 R10, desc[UR4][R26.64] ;  /* 0x000000041a0a7981 */ /* 0x000ee2000c1e1b00 */
[----:B------:R-:W-:-:S02]  /*0370*/  IMAD.WIDE R28, R5, 0x8, R26 ;  /* 0x00000008051c7825 */ /* 0x000fc400078e021a */
[----:B----4-:R-:W-:Y:S02]  /*0380*/  DFMA R18, R14, R18, R20 ;  /* 0x000000120e12722b */ /* 0x010fe40000000014 */
        /* <DEDUP_REMOVED lines=26> */
[----:B------:R-:W-:Y:S01]  /*0530*/  IMAD.WIDE R26, R5, 0x8, R24 ;  /* 0x00000008051a7825 */ /* 0x000fe200078e0218 */
[----:B--2---:R-:W-:Y:S02]  /*0540*/  DFMA R22, R18, R20, R22 ;  /* 0x000000141216722b */ /* 0x004fe40000000016 */
[----:B------:R0:W2:Y:S04]  /*0550*/  LDG.E.64 R20, desc[UR4][R6.64+0x80] ;  /* 0x0000800406147981 */ /* 0x0000a8000c1e1b00 */
[----:B------:R-:W2:Y:S01]  /*0560*/  LDG.E.64 R18, desc[UR4][R26.64] ;  /* 0x000000041a127981 */ /* 0x000ea2000c1e1b00 */
[----:B------:R-:W-:-:S05]  /*0570*/  VIADD R4, R4, 0x10 ;  /* 0x0000001004047836 */ /* 0x000fca0000000000 */
[----:B------:R-:W-:Y:S01]  /*0580*/  ISETP.NE.AND P0, PT, R4, RZ, PT ;  /* 0x000000ff0400720c */ /* 0x000fe20003f05270 */
[----:B---3--:R-:W-:-:S08]  /*0590*/  DFMA R10, R12, R10, R22 ;  /* 0x0000000a0c0a722b */ /* 0x008fd00000000016 */
[----:B----4-:R-:W-:Y:S01]  /*05a0*/  DFMA R14, R14, R16, R10 ;  /* 0x000000100e0e722b */ /* 0x010fe2000000000a */
[----:B------:R-:W-:Y:S01]  /*05b0*/  IADD3 R10, P1, PT, R6, 0x80, RZ ;  /* 0x00000080060a7810 */ /* 0x000fe20007f3e0ff */
[----:B------:R-:W-:Y:S01]  /*05c0*/  IMAD.WIDE R12, R5, 0x80, R8 ;  /* 0x00000080050c7825 */ /* 0x000fe200078e0208 */
[----:B------:R-:W-:Y:S02]  /*05d0*/  MOV R8, R26 ;  /* 0x0000001a00087202 */ /* 0x000fe40000000f00 */
[----:B0-----:R-:W-:Y:S01]  /*05e0*/  IADD3.X R7, PT, PT, RZ, R7, RZ, P1, !PT ;  /* 0x00000007ff077210 */ /* 0x001fe20000ffe4ff */
[----:B------:R-:W-:Y:S01]  /*05f0*/  IMAD.MOV.U32 R6, RZ, RZ, R10 ;  /* 0x000000ffff067224 */ /* 0x000fe200078e000a */
[----:B------:R-:W-:Y:S01]  /*0600*/  MOV R9, R27 ;  /* 0x0000001b00097202 */ /* 0x000fe20000000f00 */
[----:B--2---:R-:W-:Y:S01]  /*0610*/  DFMA R20, R18, R20, R14 ;  /* 0x000000141214722b */ /* 0x004fe2000000000e */
[----:B------:R-:W-:Y:S10]  /*0620*/  @P0 BRA `(.L_x_41) ;  /* 0xfffffff800d40947 */ /* 0x000ff4000383ffff */
.L_x_40:
[----:B------:R-:W-:-:S13]  /*0630*/  ISETP.NE.AND P0, PT, R3, RZ, PT ;  /* 0x000000ff0300720c */ /* 0x000fda0003f05270 */
[----:B------:R-:W-:Y:S05]  /*0640*/  @!P0 BRA `(.L_x_39) ;  /* 0x00000004004c8947 */ /* 0x000fea0003800000 */
[----:B------:R-:W-:Y:S02]  /*0650*/  ISETP.GE.U32.AND P0, PT, R3, 0x8, PT ;  /* 0x000000080300780c */ /* 0x000fe40003f06070 */
[----:B------:R-:W-:-:S04]  /*0660*/  LOP3.LUT R4, R0, 0x7, RZ, 0xc0, !PT ;  /* 0x0000000700047812 */ /* 0x000fc800078ec0ff */
[----:B------:R-:W-:-:S07]  /*0670*/  ISETP.NE.AND P1, PT, R4, RZ, PT ;  /* 0x000000ff0400720c */ /* 0x000fce0003f25270 */
[----:B------:R-:W-:Y:S06]  /*0680*/  @!P0 BRA `(.L_x_42) ;  /* 0x0000000000948947 */ /* 0x000fec0003800000 */
[----:B------:R-:W0:Y:S01]  /*0690*/  LDC R3, c[0x0][0x398] ;  /* 0x0000e600ff037b82 */ /* 0x000e220000000800 */
[----:B-1----:R-:W2:Y:S04]  /*06a0*/  LDG.E.64 R16, desc[UR4][R6.64+0x8] ;  /* 0x0000080406107981 */ /* 0x002ea8000c1e1b00 */
[----:B------:R-:W3:Y:S04]  /*06b0*/  LDG.E.64 R22, desc[UR4][R6.64+0x10] ;  /* 0x0000100406167981 */ /* 0x000ee8000c1e1b00 */
[----:B------:R-:W4:Y:S01]  /*06c0*/  LDG.E.64 R14, desc[UR4][R6.64+0x18] ;  /* 0x00001804060e7981 */ /* 0x000f22000c1e1b00 */
[----:B0-----:R-:W-:-:S05]  /*06d0*/  IMAD.WIDE R12, R3, 0x8, R12 ;  /* 0x00000008030c7825 */ /* 0x001fca00078e020c */
[----:B------:R-:W2:Y:S01]  /*06e0*/  LDG.E.64 R18, desc[UR4][R12.64] ;  /* 0x000000040c127981 */ /* 0x000ea2000c1e1b00 */
[----:B------:R-:W-:-:S05]  /*06f0*/  IMAD.WIDE R8, R3, 0x8, R12 ;  /* 0x0000000803087825 */ /* 0x000fca00078e020c */
[----:B------:R-:W3:Y:S01]  /*0700*/  LDG.E.64 R24, desc[UR4][R8.64] ;  /* 0x0000000408187981 */ /* 0x000ee2000c1e1b00 */
[----:B------:R-:W-:-:S05]  /*0710*/  IMAD.WIDE R26, R3, 0x8, R8 ;  /* 0x00000008031a7825 */ /* 0x000fca00078e0208 */
[----:B------:R0:W4:Y:S04]  /*0720*/  LDG.E.64 R12, desc[UR4][R26.64] ;  /* 0x000000041a0c7981 */ /* 0x000128000c1e1b00 */
[----:B------:R-:W5:Y:S01]  /*0730*/  LDG.E.64 R8, desc[UR4][R6.64+0x20] ;  /* 0x0000200406087981 */ /* 0x000f62000c1e1b00 */
[----:B0-----:R-:W-:-:S05]  /*0740*/  IMAD.WIDE R26, R3, 0x8, R26 ;  /* 0x00000008031a7825 */ /* 0x001fca00078e021a */
[----:B------:R-:W5:Y:S01]  /*0750*/  LDG.E.64 R10, desc[UR4][R26.64] ;  /* 0x000000041a0a7981 */ /* 0x000f62000c1e1b00 */
[----:B------:R-:W-:-:S03]  /*0760*/  IMAD.WIDE R28, R3, 0x8, R26 ;  /* 0x00000008031c7825 */ /* 0x000fc600078e021a */
[----:B------:R-:W5:Y:S01]  /*0770*/  LDG.E.64 R26, desc[UR4][R6.64+0x30] ;  /* 0x00003004061a7981 */ /* 0x000f62000c1e1b00 */
[----:B--2---:R-:W-:-:S03]  /*0780*/  DFMA R20, R18, R16, R20 ;  /* 0x000000101214722b */ /* 0x004fc60000000014 */
[----:B------:R0:W2:Y:S04]  /*0790*/  LDG.E.64 R16, desc[UR4][R28.64] ;  /* 0x000000041c107981 */ /* 0x0000a8000c1e1b00 */
[----:B------:R-:W2:Y:S01]  /*07a0*/  LDG.E.64 R18, desc[UR4][R6.64+0x28] ;  /* 0x0000280406127981 */ /* 0x000ea2000c1e1b00 */
[----:B---3--:R-:W-:Y:S01]  /*07b0*/  DFMA R20, R24, R22, R20 ;  /* 0x000000161814722b */ /* 0x008fe20000000014 */
[----:B0-----:R-:W-:-:S05]  /*07c0*/  IMAD.WIDE R28, R3, 0x8, R28 ;  /* 0x00000008031c7825 */ /* 0x001fca00078e021c */
[----:B------:R-:W3:Y:S01]  /*07d0*/  LDG.E.64 R22, desc[UR4][R28.64] ;  /* 0x000000041c167981 */ /* 0x000ee2000c1e1b00 */
[C---:B------:R-:W-:Y:S01]  /*07e0*/  IMAD.WIDE R24, R3.reuse, 0x8, R28 ;  /* 0x0000000803187825 */ /* 0x040fe200078e021c */
[----:B----4-:R-:W-:Y:S02]  /*07f0*/  DFMA R14, R12, R14, R20 ;  /* 0x0000000e0c0e722b */ /* 0x010fe40000000014 */
[----:B------:R-:W4:Y:S01]  /*0800*/  LDG.E.64 R20, desc[UR4][R6.64+0x38] ;  /* 0x0000380406147981 */ /* 0x000f22000c1e1b00 */
[----:B------:R-:W-:-:S03]  /*0810*/  IMAD.WIDE R12, R3, 0x8, R24 ;  /* 0x00000008030c7825 */ /* 0x000fc600078e0218 */
[----:B------:R-:W4:Y:S02]  /*0820*/  LDG.E.64 R24, desc[UR4][R24.64] ;  /* 0x0000000418187981 */ /* 0x000f24000c1e1b00 */
[----:B-----5:R-:W-:Y:S02]  /*0830*/  DFMA R14, R10, R8, R14 ;  /* 0x000000080a0e722b */ /* 0x020fe4000000000e */
[----:B------:R0:W5:Y:S04]  /*0840*/  LDG.E.64 R8, desc[UR4][R6.64+0x40] ;  /* 0x0000400406087981 */ /* 0x000168000c1e1b00 */
[----:B------:R-:W5:Y:S01]  /*0850*/  LDG.E.64 R10, desc[UR4][R12.64] ;  /* 0x000000040c0a7981 */ /* 0x000f62000c1e1b00 */
[----:B------:R-:W-:-:S04]  /*0860*/  IADD3 R3, P0, PT, R6, 0x40, RZ ;  /* 0x0000004006037810 */ /* 0x000fc80007f1e0ff */
[----:B0-----:R-:W-:Y:S01]  /*0870*/  MOV R6, R3 ;  /* 0x0000000300067202 */ /* 0x001fe20000000f00 */
[----:B--2---:R-:W-:-:S08]  /*0880*/  DFMA R14, R16, R18, R14 ;  /* 0x00000012100e722b */ /* 0x004fd0000000000e */
[----:B---3--:R-:W-:-:S08]  /*0890*/  DFMA R14, R22, R26, R14 ;  /* 0x0000001a160e722b */ /* 0x008fd0000000000e */
[----:B----4-:R-:W-:-:S08]  /*08a0*/  DFMA R20, R24, R20, R14 ;  /* 0x000000141814722b */ /* 0x010fd0000000000e */
[----:B-----5:R-:W-:Y:S01]  /*08b0*/  DFMA R20, R10, R8, R20 ;  /* 0x000000080a14722b */ /* 0x020fe20000000014 */
[----:B------:R-:W-:-:S04]  /*08c0*/  IADD3.X R8, PT, PT, RZ, R7, RZ, P0, !PT ;  /* 0x00000007ff087210 */ /* 0x000fc800007fe4ff */
[----:B------:R-:W-:-:S07]  /*08d0*/  MOV R7, R8 ;  /* 0x0000000800077202 */ /* 0x000fce0000000f00 */
.L_x_42:
[----:B------:R-:W-:Y:S05]  /*08e0*/  @!P1 BRA `(.L_x_39) ;  /* 0x0000000000a49947 */ /* 0x000fea0003800000 */
[----:B------:R-:W-:-:S13]  /*08f0*/  ISETP.GE.U32.AND P0, PT, R4, 0x4, PT ;  /* 0x000000040400780c */ /* 0x000fda0003f06070 */
[----:B------:R-:W0:Y:S01]  /*0900*/  @P0 LDC R3, c[0x0][0x398] ;  /* 0x0000e600ff030b82 */ /* 0x000e220000000800 */
[----:B-1----:R-:W2:Y:S04]  /*0910*/  @P0 LDG.E.64 R8, desc[UR4][R6.64+0x8] ;  /* 0x0000080406080981 */ /* 0x002ea8000c1e1b00 */
[----:B------:R-:W3:Y:S04]  /*0920*/  @P0 LDG.E.64 R10, desc[UR4][R6.64+0x10] ;  /* 0x00001004060a0981 */ /* 0x000ee8000c1e1b00 */
[----:B------:R-:W4:Y:S04]  /*0930*/  @P0 LDG.E.64 R24, desc[UR4][R6.64+0x18] ;  /* 0x0000180406180981 */ /* 0x000f28000c1e1b00 */
[----:B------:R-:W5:Y:S01]  /*0940*/  @P0 LDG.E.64 R16, desc[UR4][R6.64+0x20] ;  /* 0x0000200406100981 */ /* 0x000f62000c1e1b00 */
[----:B0-----:R-:W-:-:S05]  /*0950*/  @P0 IMAD.WIDE R26, R3, 0x8, R12 ;  /* 0x00000008031a0825 */ /* 0x001fca00078e020c */
[----:B------:R-:W2:Y:S01]  /*0960*/  @P0 LDG.E.64 R4, desc[UR4][R26.64] ;  /* 0x000000041a040981 */ /* 0x000ea2000c1e1b00 */
[----:B------:R-:W-:-:S05]  /*0970*/  @P0 IMAD.WIDE R28, R3, 0x8, R26 ;  /* 0x00000008031c0825 */ /* 0x000fca00078e021a */
[----:B------:R0:W3:Y:S02]  /*0980*/  @P0 LDG.E.64 R14, desc[UR4][R28.64] ;  /* 0x000000041c0e0981 */ /* 0x0000e4000c1e1b00 */
[----:B0-----:R-:W-:-:S05]  /*0990*/  @P0 IMAD.WIDE R28, R3, 0x8, R28 ;  /* 0x00000008031c0825 */ /* 0x001fca00078e021c */
[----:B------:R-:W4:Y:S01]  /*09a0*/  @P0 LDG.E.64 R22, desc[UR4][R28.64] ;  /* 0x000000041c160981 */ /* 0x000f22000c1e1b00 */
[----:B------:R-:W-:-:S05]  /*09b0*/  @P0 IMAD.WIDE R12, R3, 0x8, R28 ;  /* 0x00000008030c0825 */ /* 0x000fca00078e021c */
[----:B------:R-:W5:Y:S01]  /*09c0*/  @P0 LDG.E.64 R18, desc[UR4][R12.64] ;  /* 0x000000040c120981 */ /* 0x000f62000c1e1b00 */
[----:B------:R-:W-:-:S04]  /*09d0*/  LOP3.LUT R0, R0, 0x3, RZ, 0xc0, !PT ;  /* 0x0000000300007812 */ /* 0x000fc800078ec0ff */
[----:B------:R-:W-:Y:S02]  /*09e0*/  ISETP.NE.AND P1, PT, R0, RZ, PT ;  /* 0x000000ff0000720c */ /* 0x000fe40003f25270 */
[----:B------:R-:W-:-:S04]  /*09f0*/  @P0 IADD3 R3, P2, PT, R6, 0x20, RZ ;  /* 0x0000002006030810 */ /* 0x000fc80007f5e0ff */
[----:B------:R-:W-:Y:S01]  /*0a00*/  @P0 MOV R6, R3 ;  /* 0x0000000300060202 */ /* 0x000fe20000000f00 */
[----:B--2---:R-:W-:-:S08]  /*0a10*/  @P0 DFMA R4, R4, R8, R20 ;  /* 0x000000080404022b */ /* 0x004fd00000000014 */
[----:B---3--:R-:W-:-:S08]  /*0a20*/  @P0 DFMA R4, R14, R10, R4 ;  /* 0x0000000a0e04022b */ /* 0x008fd00000000004 */
[----:B----4-:R-:W-:-:S08]  /*0a30*/  @P0 DFMA R4, R22, R24, R4 ;  /* 0x000000181604022b */ /* 0x010fd00000000004 */
[----:B-----5:R-:W-:Y:S01]  /*0a40*/  @P0 DFMA R20, R18, R16, R4 ;  /* 0x000000101214022b */ /* 0x020fe20000000004 */
[----:B------:R-:W-:-:S05]  /*0a50*/  @P0 IMAD.X R4, RZ, RZ, R7, P2 ;  /* 0x000000ffff040224 */ /* 0x000fca00010e0607 */
[----:B------:R-:W-:Y:S01]  /*0a60*/  @P0 MOV R7, R4 ;  /* 0x0000000400070202 */ /* 0x000fe20000000f00 */
[----:B------:R-:W-:Y:S06]  /*0a70*/  @!P1 BRA `(.L_x_39) ;  /* 0x0000000000409947 */ /* 0x000fec0003800000 */
[----:B------:R-:W0:Y:S01]  /*0a80*/  LDC R9, c[0x0][0x398] ;  /* 0x0000e600ff097b82 */ /* 0x000e220000000800 */
[----:B------:R-:W-:Y:S02]  /*0a90*/  IADD3 R3, P0, PT, R6, 0x8, RZ ;  /* 0x0000000806037810 */ /* 0x000fe40007f1e0ff */
[----:B------:R-:W-:-:S03]  /*0aa0*/  IADD3 R0, PT, PT, -R0, RZ, RZ ;  /* 0x000000ff00007210 */ /* 0x000fc60007ffe1ff */
[----:B------:R-:W-:Y:S02]  /*0ab0*/  IMAD.X R8, RZ, RZ, R7, P0 ;  /* 0x000000ffff087224 */ /* 0x000fe400000e0607 */
[----:B0-----:R-:W-:-:S07]  /*0ac0*/  IMAD.WIDE R12, R9, 0x8, R12 ;  /* 0x00000008090c7825 */ /* 0x001fce00078e020c */
.L_x_43:
[----:B------:R-:W-:Y:S01]  /*0ad0*/  MOV R6, R3 ;  /* 0x0000000300067202 */ /* 0x000fe20000000f00 */
[----:B------:R0:W2:Y:S01]  /*0ae0*/  LDG.E.64 R4, desc[UR4][R12.64] ;  /* 0x000000040c047981 */ /* 0x0000a2000c1e1b00 */
[----:B------:R-:W-:-:S06]  /*0af0*/  MOV R7, R8 ;  /* 0x0000000800077202 */ /* 0x000fcc0000000f00 */
[----:B------:R-:W2:Y:S01]  /*0b00*/  LDG.E.64 R6, desc[UR4][R6.64] ;  /* 0x0000000406067981 */ /* 0x000ea2000c1e1b00 */
[----:B------:R-:W-:-:S04]  /*0b10*/  IADD3 R0, PT, PT, R0, 0x1, RZ ;  /* 0x0000000100007810 */ /* 0x000fc80007ffe0ff */
[----:B------:R-:W-:Y:S02]  /*0b20*/  ISETP.NE.AND P0, PT, R0, RZ, PT ;  /* 0x000000ff0000720c */ /* 0x000fe40003f05270 */
[----:B------:R-:W-:Y:S01]  /*0b30*/  IADD3 R3, P1, PT, R3, 0x8, RZ ;  /* 0x0000000803037810 */ /* 0x000fe20007f3e0ff */
[----:B0-----:R-:W-:-:S03]  /*0b40*/  IMAD.WIDE R12, R9, 0x8, R12 ;  /* 0x00000008090c7825 */ /* 0x001fc600078e020c */
[----:B------:R-:W-:Y:S01]  /*0b50*/  IADD3.X R8, PT, PT, RZ, R8, RZ, P1, !PT ;  /* 0x00000008ff087210 */ /* 0x000fe20000ffe4ff */
[----:B--2---:R-:W-:-:S06]  /*0b60*/  DFMA R20, R4, R6, R20 ;  /* 0x000000060414722b */ /* 0x004fcc0000000014 */
[----:B------:R-:W-:Y:S05]  /*0b70*/  @P0 BRA `(.L_x_43) ;  /* 0xfffffffc00d40947 */ /* 0x000fea000383ffff */
.L_x_39:
[----:B------:R-:W0:Y:S02]  /*0b80*/  LDC.64 R4, c[0x0][0x3b0] ;  /* 0x0000ec00ff047b82 */ /* 0x000e240000000a00 */
[----:B0-----:R-:W-:-:S05]  /*0b90*/  IMAD.WIDE R2, R2, 0x8, R4 ;  /* 0x0000000802027825 */ /* 0x001fca00078e0204 */
[----:B------:R-:W-:Y:S01]  /*0ba0*/  STG.E.64 desc[UR4][R2.64], R20 ;  /* 0x0000001402007986 */ /* 0x000fe2000c101b04 */
[----:B------:R-:W-:Y:S05]  /*0bb0*/  EXIT ;  /* 0x000000000000794d */ /* 0x000fea0003800000 */
.L_x_44:
        /* <DEDUP_REMOVED lines=12> */
.L_x_60:


//--------------------- .text._Z13dgemm_kernel2iiiPdiS_iS_i --------------------------
	.section	.text._Z13dgemm_kernel2iiiPdiS_iS_i,"ax",@progbits
	.align	128
        .global         _Z13dgemm_kernel2iiiPdiS_iS_i
        .type           _Z13dgemm_kernel2iiiPdiS_iS_i,@function
        .size           _Z13dgemm_kernel2iiiPdiS_iS_i,(.L_x_61 - _Z13dgemm_kernel2iiiPdiS_iS_i)
        .other          _Z13dgemm_kernel2iiiPdiS_iS_i,@"STO_CUDA_ENTRY STV_DEFAULT"
_Z13dgemm_kernel2iiiPdiS_iS_i:
.text._Z13dgemm_kernel2iiiPdiS_iS_i:
[----:B------:R-:W-:Y:S08]  /*0000*/  LDC R1, c[0x0][0x37c] ;  /* 0x0000df00ff017b82 */ /* 0x000ff00000000800 */
[----:B------:R-:W0:Y:S01]  /*0010*/  LDC R4, c[0x0][0x384] ;  /* 0x0000e100ff047b82 */ /* 0x000e220000000800 */
[----:B------:R-:W1:Y:S07]  /*0020*/  S2R R3, SR_TID.X ;  /* 0x0000000000037919 */ /* 0x000e6e0000002100 */
[----:B------:R-:W2:Y:S08]  /*0030*/  LDC R0, c[0x0][0x360] ;  /* 0x0000d800ff007b82 */ /* 0x000eb00000000800 */
[----:B------:R-:W3:Y:S01]  /*0040*/  S2UR UR4, SR_CTAID.X ;  /* 0x00000000000479c3 */ /* 0x000ee20000002500 */
[----:B0-----:R-:W-:-:S13]  /*0050*/  ISETP.GE.AND P0, PT, R4, 0x1, PT ;  /* 0x000000010400780c */ /* 0x001fda0003f06270 */
[----:B-123--:R-:W-:Y:S05]  /*0060*/  @!P0 EXIT ;  /* 0x000000000000894d */ /* 0x00efea0003800000 */
[----:B------:R-:W0:Y:S01]  /*0070*/  LDCU UR6, c[0x0][0x388] ;  /* 0x00007100ff0677ac */ /* 0x000e220008000800 */
[----:B------:R-:W-:Y:S01]  /*0080*/  IMAD R0, R0, UR4, R3 ;  /* 0x0000000400007c24 */ /* 0x000fe2000f8e0203 */
[----:B------:R-:W1:Y:S04]  /*0090*/  LDCU.64 UR16, c[0x0][0x358] ;  /* 0x00006b00ff1077ac */ /* 0x000e680008000a00 */
[----:B------:R-:W-:Y:S01]  /*00a0*/  SHF.R.S32.HI R2, RZ, 0x1f, R0 ;  /* 0x0000001fff027819 */ /* 0x000fe20000011400 */
[----:B0-----:R-:W-:-:S09]  /*00b0*/  UISETP.GE.AND UP0, UPT, UR6, 0x1, UPT ;  /* 0x000000010600788c */ /* 0x001fd2000bf06270 */
[----:B-1----:R-:W-:Y:S05]  /*00c0*/  BRA.U !UP0, `(.L_x_45) ;  /* 0x0000000d087c7547 */ /* 0x002fea000b800000 */
[----:B------:R-:W0:Y:S01]  /*00d0*/  LDCU UR7, c[0x0][0x398] ;  /* 0x00007300ff0777ac */ /* 0x000e220008000800 */
[----:B------:R-:W-:Y:S02]  /*00e0*/  ULOP3.LUT UR4, UR6, 0x7, URZ, 0xc0, !UPT ;  /* 0x0000000706047892 */ /* 0x000fe4000f8ec0ff */
[----:B------:R-:W-:Y:S02]  /*00f0*/  ULOP3.LUT UR6, UR6, 0x7ffffff8, URZ, 0xc0, !UPT ;  /* 0x7ffffff806067892 */ /* 0x000fe4000f8ec0ff */
[----:B------:R-:W-:-:S04]  /*0100*/  UIADD3 UR4, UPT, UPT, UR4, -0x1, URZ ;  /* 0xffffffff04047890 */ /* 0x000fc8000fffe0ff */
[----:B------:R-:W-:-:S03]  /*0110*/  UISETP.GE.U32.AND UP0, UPT, UR4, 0x3, UPT ;  /* 0x000000030400788c */ /* 0x000fc6000bf06070 */
[----:B------:R-:W-:Y:S01]  /*0120*/  UMOV UR4, URZ ;  /* 0x000000ff00047c82 */ /* 0x000fe20008000000 */
[----:B0-----:R-:W-:Y:S02]  /*0130*/  UIMAD UR18, UR7, 0x5, URZ ;  /* 0x00000005071278a4 */ /* 0x001fe4000f8e02ff */
[----:B------:R-:W-:Y:S02]  /*0140*/  USHF.L.U32 UR19, UR7, 0x2, URZ ;  /* 0x0000000207137899 */ /* 0x000fe400080006ff */
[----:B------:R-:W-:Y:S02]  /*0150*/  UIMAD UR20, UR7, 0x3, URZ ;  /* 0x00000003071478a4 */ /* 0x000fe4000f8e02ff */
[----:B------:R-:W-:-:S12]  /*0160*/  USHF.L.U32 UR7, UR7, 0x1, URZ ;  /* 0x0000000107077899 */ /* 0x000fd800080006ff */
.L_x_51:
[----:B0-----:R-:W0:Y:S01]  /*0170*/  LDCU UR8, c[0x0][0x388] ;  /* 0x00007100ff0877ac */ /* 0x001e220008000800 */
[----:B------:R-:W-:Y:S01]  /*0180*/  CS2R R22, SRZ ;  /* 0x0000000000167805 */ /* 0x000fe2000001ff00 */
[----:B------:R-:W1:Y:S01]  /*0190*/  LDCU UR5, c[0x0][0x3a8] ;  /* 0x00007500ff0577ac */ /* 0x000e620008000800 */
[----:B0-----:R-:W-:Y:S02]  /*01a0*/  UISETP.GE.U32.AND UP1, UPT, UR8, 0x8, UPT ;  /* 0x000000080800788c */ /* 0x001fe4000bf26070 */
[----:B-1----:R-:W-:-:S03]  /*01b0*/  UIMAD UR11, UR4, UR5, URZ ;  /* 0x00000005040b72a4 */ /* 0x002fc6000f8e02ff */
[----:B------:R-:W-:Y:S01]  /*01c0*/  UMOV UR5, URZ ;  /* 0x000000ff00057c82 */ /* 0x000fe20008000000 */
[----:B------:R-:W-:-:S03]  /*01d0*/  USHF.R.S32.HI UR12, URZ, 0x1f, UR11 ;  /* 0x0000001fff0c7899 */ /* 0x000fc6000801140b */
[----:B------:R-:W-:Y:S09]  /*01e0*/  BRA.U !UP1, `(.L_x_46) ;  /* 0x0000000509787547 */ /* 0x000ff2000b800000 */
[----:B------:R-:W0:Y:S01]  /*01f0*/  LDCU.64 UR8, c[0x0][0x3a0] ;  /* 0x00007400ff0877ac */ /* 0x000e220008000a00 */
[----:B------:R-:W1:Y:S01]  /*0200*/  LDC R7, c[0x0][0x398] ;  /* 0x0000e600ff077b82 */ /* 0x000e620000000800 */
[----:B------:R-:W-:Y:S01]  /*0210*/  IMAD.MOV.U32 R3, RZ, RZ, RZ ;  /* 0x000000ffff037224 */ /* 0x000fe200078e00ff */
[----:B------:R-:W-:Y:S01]  /*0220*/  CS2R R22, SRZ ;  /* 0x0000000000167805 */ /* 0x000fe2000001ff00 */
[----:B------:R-:W2:Y:S01]  /*0230*/  LDCU UR10, c[0x0][0x398] ;  /* 0x00007300ff0a77ac */ /* 0x000ea20008000800 */
[----:B------:R-:W-:Y:S02]  /*0240*/  IMAD.U32 R9, RZ, RZ, UR7 ;  /* 0x00000007ff097e24 */ /* 0x000fe4000f8e00ff */
[----:B------:R-:W-:Y:S01]  /*0250*/  IMAD.U32 R25, RZ, RZ, UR20 ;  /* 0x00000014ff197e24 */ /* 0x000fe2000f8e00ff */
[----:B------:R-:W-:Y:S01]  /*0260*/  UIADD3 UR13, UPT, UPT, -UR6, URZ, URZ ;  /* 0x000000ff060d7290 */ /* 0x000fe2000fffe1ff */
[----:B------:R-:W3:Y:S01]  /*0270*/  LDC R4, c[0x0][0x398] ;  /* 0x0000e600ff047b82 */ /* 0x000ee20000000800 */
[----:B------:R-:W-:Y:S01]  /*0280*/  IMAD.U32 R27, RZ, RZ, UR19 ;  /* 0x00000013ff1b7e24 */ /* 0x000fe2000f8e00ff */
[----:B------:R-:W4:Y:S01]  /*0290*/  LDCU.64 UR14, c[0x0][0x390] ;  /* 0x00007200ff0e77ac */ /* 0x000f220008000a00 */
[----:B------:R-:W-:Y:S01]  /*02a0*/  IMAD.U32 R29, RZ, RZ, UR18 ;  /* 0x00000012ff1d7e24 */ /* 0x000fe2000f8e00ff */
[----:B0-----:R-:W-:-:S04]  /*02b0*/  ULEA UR5, UP1, UR11, UR8, 0x3 ;  /* 0x000000080b057291 */ /* 0x001fc8000f8218ff */
[----:B------:R-:W-:Y:S02]  /*02c0*/  ULEA.HI.X UR8, UR11, UR9, UR12, 0x3, UP1 ;  /* 0x000000090b087291 */ /* 0x000fe400088f1c0c */
[----:B------:R-:W-:Y:S02]  /*02d0*/  UIADD3 UR5, UP1, UPT, UR5, 0x20, URZ ;  /* 0x0000002005057890 */ /* 0x000fe4000ff3e0ff */
[----:B--2---:R-:W-:Y:S02]  /*02e0*/  UIMAD UR9, UR10, 0x6, URZ ;  /* 0x000000060a0978a4 */ /* 0x004fe4000f8e02ff */
[----:B------:R-:W-:Y:S02]  /*02f0*/  UIMAD UR10, UR10, 0x7, URZ ;  /* 0x000000070a0a78a4 */ /* 0x000fe4000f8e02ff */
[----:B------:R-:W-:Y:S01]  /*0300*/  UIADD3.X UR8, UPT, UPT, URZ, UR8, URZ, UP1, !UPT ;  /* 0x00000008ff087290 */ /* 0x000fe20008ffe4ff */
[----:B------:R-:W-:Y:S02]  /*0310*/  IMAD.U32 R14, RZ, RZ, UR5 ;  /* 0x00000005ff0e7e24 */ /* 0x000fe4000f8e00ff */
[----:B------:R-:W-:-:S02]  /*0320*/  IMAD.U32 R6, RZ, RZ, UR9 ;  /* 0x00000009ff067e24 */ /* 0x000fc4000f8e00ff */
[----:B------:R-:W-:Y:S02]  /*0330*/  IMAD.U32 R5, RZ, RZ, UR10 ;  /* 0x0000000aff057e24 */ /* 0x000fe4000f8e00ff */
[----:B----4-:R-:W-:-:S07]  /*0340*/  IMAD.U32 R15, RZ, RZ, UR8 ;  /* 0x00000008ff0f7e24 */ /* 0x010fce000f8e00ff */
.L_x_47:
[----:B------:R-:W-:Y:S01]  /*0350*/  IADD3 R8, P0, PT, R0, R3, RZ ;  /* 0x0000000300087210 */ /* 0x000fe20007f1e0ff */
[----:B------:R-:W-:-:S03]  /*0360*/  IMAD.MOV.U32 R10, RZ, RZ, R14 ;  /* 0x000000ffff0a7224 */ /* 0x000fc600078e000e */
[----:B------:R-:W-:Y:S02]  /*0370*/  LEA.HI.X.SX32 R11, R3, R2, 0x1, P0 ;  /* 0x00000002030b7211 */ /* 0x000fe400000f0eff */
[----:B------:R-:W-:-:S04]  /*0380*/  LEA R12, P0, R8, UR14, 0x3 ;  /* 0x0000000e080c7c11 */ /* 0x000fc8000f8018ff */
[----:B------:R-:W-:Y:S01]  /*0390*/  LEA.HI.X R13, R8, UR15, R11, 0x3, P0 ;  /* 0x0000000f080d7c11 */ /* 0x000fe200080f1c0b */
[----:B------:R-:W-:Y:S01]  /*03a0*/  IMAD.MOV.U32 R11, RZ, RZ, R15 ;  /* 0x000000ffff0b7224 */ /* 0x000fe200078e000f */
[----:B-1----:R-:W-:-:S04]  /*03b0*/  IADD3 R8, P0, PT, R0, R7, RZ ;  /* 0x0000000700087210 */ /* 0x002fc80007f1e0ff */
[----:B------:R-:W2:Y:S04]  /*03c0*/  LDG.E.64 R20, desc[UR16][R10.64+-0x20] ;  /* 0xffffe0100a147981 */ /* 0x000ea8000c1e1b00 */
[----:B------:R-:W2:Y:S01]  /*03d0*/  LDG.E.64 R12, desc[UR16][R12.64] ;  /* 0x000000100c0c7981 */ /* 0x000ea2000c1e1b00 */
[----:B------:R-:W-:Y:S02]  /*03e0*/  LEA.HI.X.SX32 R15, R7, R2, 0x1, P0 ;  /* 0x00000002070f7211 */ /* 0x000fe400000f0eff */
[C---:B------:R-:W-:Y:S01]  /*03f0*/  LEA R18, P0, R8.reuse, UR14, 0x3 ;  /* 0x0000000e08127c11 */ /* 0x040fe2000f8018ff */
[----:B------:R-:W4:Y:S03]  /*0400*/  LDG.E.64 R16, desc[UR16][R10.64+-0x18] ;  /* 0xffffe8100a107981 */ /* 0x000f26000c1e1b00 */
[----:B------:R-:W-:-:S06]  /*0410*/  LEA.HI.X R19, R8, UR15, R15, 0x3, P0 ;  /* 0x0000000f08137c11 */ /* 0x000fcc00080f1c0f */
[----:B------:R-:W4:Y:S01]  /*0420*/  LDG.E.64 R18, desc[UR16][R18.64] ;  /* 0x0000001012127981 */ /* 0x000f22000c1e1b00 */
[----:B------:R-:W-:-:S04]  /*0430*/  IADD3 R8, P0, PT, R0, R9, RZ ;  /* 0x0000000900087210 */ /* 0x000fc80007f1e0ff */
[----:B------:R-:W-:Y:S02]  /*0440*/  LEA.HI.X.SX32 R15, R9, R2, 0x1, P0 ;  /* 0x00000002090f7211 */ /* 0x000fe400000f0eff */
[----:B------:R-:W-:-:S04]  /*0450*/  LEA R14, P0, R8, UR14, 0x3 ;  /* 0x0000000e080e7c11 */ /* 0x000fc8000f8018ff */
[----:B------:R-:W-:Y:S02]  /*0460*/  LEA.HI.X R15, R8, UR15, R15, 0x3, P0 ;  /* 0x0000000f080f7c11 */ /* 0x000fe400080f1c0f */
[----:B------:R-:W-:-:S04]  /*0470*/  IADD3 R8, P0, PT, R0, R25, RZ ;  /* 0x0000001900087210 */ /* 0x000fc80007f1e0ff */
[----:B------:R-:W5:Y:S01]  /*0480*/  LDG.E.64 R14, desc[UR16][R14.64] ;  /* 0x000000100e0e7981 */ /* 0x000f62000c1e1b00 */
[----:B--2---:R-:W-:-:S03]  /*0490*/  DFMA R20, R12, R20, R22 ;  /* 0x000000140c14722b */ /* 0x004fc60000000016 */
[----:B------:R-:W5:Y:S01]  /*04a0*/  LDG.E.64 R22, desc[UR16][R10.64+-0x10] ;  /* 0xfffff0100a167981 */ /* 0x000f62000c1e1b00 */
[----:B------:R-:W-:Y:S02]  /*04b0*/  LEA.HI.X.SX32 R13, R25, R2, 0x1, P0 ;  /* 0x00000002190d7211 */ /* 0x000fe400000f0eff */
[----:B------:R-:W-:-:S04]  /*04c0*/  LEA R12, P0, R8, UR14, 0x3 ;  /* 0x0000000e080c7c11 */ /* 0x000fc8000f8018ff */
[----:B------:R-:W-:Y:S01]  /*04d0*/  LEA.HI.X R13, R8, UR15, R13, 0x3, P0 ;  /* 0x0000000f080d7c11 */ /* 0x000fe200080f1c0d */
[----:B----4-:R-:W-:Y:S01]  /*04e0*/  DFMA R16, R18, R16, R20 ;  /* 0x000000101210722b */ /* 0x010fe20000000014 */
[----:B------:R-:W2:Y:S04]  /*04f0*/  LDG.E.64 R20, desc[UR16][R10.64+-0x8] ;  /* 0xfffff8100a147981 */ /* 0x000ea8000c1e1b00 */
[----:B------:R-:W2:Y:S01]  /*0500*/  LDG.E.64 R12, desc[UR16][R12.64] ;  /* 0x000000100c0c7981 */ /* 0x000ea2000c1e1b00 */
[----:B------:R-:W-:-:S04]  /*0510*/  IADD3 R8, P0, PT, R0, R27, RZ ;  /* 0x0000001b00087210 */ /* 0x000fc80007f1e0ff */
[----:B------:R-:W-:Y:S02]  /*0520*/  LEA.HI.X.SX32 R19, R27, R2, 0x1, P0 ;  /* 0x000000021b137211 */ /* 0x000fe400000f0eff */
[----:B------:R-:W-:-:S04]  /*0530*/  LEA R18, P0, R8, UR14, 0x3 ;  /* 0x0000000e08127c11 */ /* 0x000fc8000f8018ff */
[----:B------:R-:W-:Y:S02]  /*0540*/  LEA.HI.X R19, R8, UR15, R19, 0x3, P0 ;  /* 0x0000000f08137c11 */ /* 0x000fe400080f1c13 */
[----:B------:R-:W-:-:S04]  /*0550*/  IADD3 R8, P0, PT, R0, R29, RZ ;  /* 0x0000001d00087210 */ /* 0x000fc80007f1e0ff */
[----:B------:R-:W4:Y:S01]  /*0560*/  LDG.E.64 R18, desc[UR16][R18.64] ;  /* 0x0000001012127981 */ /* 0x000f22000c1e1b00 */
[----:B-----5:R-:W-:-:S03]  /*0570*/  DFMA R22, R14, R22, R16 ;  /* 0x000000160e16722b */ /* 0x020fc60000000010 */
[----:B------:R-:W4:Y:S01]  /*0580*/  LDG.E.64 R16, desc[UR16][R10.64] ;  /* 0x000000100a107981 */ /* 0x000f22000c1e1b00 */
[----:B------:R-:W-:Y:S02]  /*0590*/  LEA.HI.X.SX32 R15, R29, R2, 0x1, P0 ;  /* 0x000000021d0f7211 */ /* 0x000fe400000f0eff */
[----:B------:R-:W-:-:S04]  /*05a0*/  LEA R14, P0, R8, UR14, 0x3 ;  /* 0x0000000e080e7c11 */ /* 0x000fc8000f8018ff */
[----:B------:R-:W-:-:S06]  /*05b0*/  LEA.HI.X R15, R8, UR15, R15, 0x3, P0 ;  /* 0x0000000f080f7c11 */ /* 0x000fcc00080f1c0f */
[----:B------:R-:W5:Y:S01]  /*05c0*/  LDG.E.64 R14, desc[UR16][R14.64] ;  /* 0x000000100e0e7981 */ /* 0x000f62000c1e1b00 */
[----:B--2---:R-:W-:-:S03]  /*05d0*/  DFMA R20, R12, R20, R22 ;  /* 0x000000140c14722b */ /* 0x004fc60000000016 */
[----:B------:R-:W5:Y:S01]  /*05e0*/  LDG.E.64 R12, desc[UR16][R10.64+0x8] ;  /* 0x000008100a0c7981 */ /* 0x000f62000c1e1b00 */
[----:B------:R-:W-:-:S03]  /*05f0*/  IADD3 R8, P0, PT, R0, R6, RZ ;  /* 0x0000000600087210 */ /* 0x000fc60007f1e0ff */
[----:B------:R-:W2:Y:S01]  /*0600*/  LDG.E.64 R22, desc[UR16][R10.64+0x10] ;  /* 0x000010100a167981 */ /* 0x000ea2000c1e1b00 */
[----:B----4-:R-:W-:Y:S01]  /*0610*/  DFMA R16, R18, R16, R20 ;  /* 0x000000101210722b */ /* 0x010fe20000000014 */
[-C--:B------:R-:W-:Y:S02]  /*0620*/  LEA.HI.X.SX32 R21, R6, R2.reuse, 0x1, P0 ;  /* 0x0000000206157211 */ /* 0x080fe400000f0eff */
[----:B------:R-:W-:Y:S02]  /*0630*/  LEA R20, P0, R8, UR14, 0x3 ;  /* 0x0000000e08147c11 */ /* 0x000fe4000f8018ff */
[----:B------:R-:W-:Y:S02]  /*0640*/  IADD3 R19, P1, PT, R0, R5, RZ ;  /* 0x0000000500137210 */ /* 0x000fe40007f3e0ff */
[----:B------:R-:W-:Y:S02]  /*0650*/  LEA.HI.X R21, R8, UR15, R21, 0x3, P0 ;  /* 0x0000000f08157c11 */ /* 0x000fe400080f1c15 */
[----:B------:R-:W-:-:S02]  /*0660*/  LEA.HI.X.SX32 R8, R5, R2, 0x1, P1 ;  /* 0x0000000205087211 */ /* 0x000fc400008f0eff */
[C---:B------:R-:W-:Y:S02]  /*0670*/  LEA R18, P0, R19.reuse, UR14, 0x3 ;  /* 0x0000000e13127c11 */ /* 0x040fe4000f8018ff */
[----:B------:R-:W2:Y:S02]  /*0680*/  LDG.E.64 R20, desc[UR16][R20.64] ;  /* 0x0000001014147981 */ /* 0x000ea4000c1e1b00 */
[----:B------:R-:W-:Y:S01]  /*0690*/  LEA.HI.X R19, R19, UR15, R8, 0x3, P0 ;  /* 0x0000000f13137c11 */ /* 0x000fe200080f1c08 */
[----:B-----5:R-:W-:Y:S01]  /*06a0*/  DFMA R14, R14, R12, R16 ;  /* 0x0000000c0e0e722b */ /* 0x020fe20000000010 */
[----:B------:R-:W4:Y:S04]  /*06b0*/  LDG.E.64 R12, desc[UR16][R10.64+0x18] ;  /* 0x000018100a0c7981 */ /* 0x000f28000c1e1b00 */
[----:B------:R-:W4:Y:S01]  /*06c0*/  LDG.E.64 R18, desc[UR16][R18.64] ;  /* 0x0000001012127981 */ /* 0x000f22000c1e1b00 */
[----:B------:R-:W-:-:S04]  /*06d0*/  UIADD3 UR13, UPT, UPT, UR13, 0x8, URZ ;  /* 0x000000080d0d7890 */ /* 0x000fc8000fffe0ff */
[----:B------:R-:W-:Y:S01]  /*06e0*/  UISETP.NE.AND UP1, UPT, UR13, URZ, UPT ;  /* 0x000000ff0d00728c */ /* 0x000fe2000bf25270 */
[C---:B---3--:R-:W-:Y:S02]  /*06f0*/  IMAD R3, R4.reuse, 0x8, R3 ;  /* 0x0000000804037824 */ /* 0x048fe400078e0203 */
        /* <DEDUP_REMOVED lines=8> */
[----:B------:R-:W-:-:S05]  /*0780*/  IADD3 R14, P0, PT, R10, 0x40, RZ ;  /* 0x000000400a0e7810 */ /* 0x000fca0007f1e0ff */
[----:B------:R-:W-:Y:S02]  /*0790*/  IMAD.X R15, RZ, RZ, R11, P0 ;  /* 0x000000ffff0f7224 */ /* 0x000fe400000e060b */
[----:B----4-:R-:W-:Y:S01]  /*07a0*/  DFMA R22, R18, R12, R22 ;  /* 0x0000000c1216722b */ /* 0x010fe20000000016 */
[----:B------:R-:W-:Y:S10]  /*07b0*/  BRA.U UP1, `(.L_x_47) ;  /* 0xfffffff901e47547 */ /* 0x000ff4000b83ffff */
[----:B------:R-:W-:-:S05]  /*07c0*/  UMOV UR5, UR6 ;  /* 0x0000000600057c82 */ /* 0x000fca0008000000 */
.L_x_46:
[----:B------:R-:W0:Y:S02]  /*07d0*/  LDCU UR8, c[0x0][0x388] ;  /* 0x00007100ff0877ac */ /* 0x000e240008000800 */
[----:B0-----:R-:W-:-:S04]  /*07e0*/  ULOP3.LUT UR9, UR8, 0x7, URZ, 0xc0, !UPT ;  /* 0x0000000708097892 */ /* 0x001fc8000f8ec0ff */
[----:B------:R-:W-:-:S09]  /*07f0*/  UISETP.NE.AND UP1, UPT, UR9, URZ, UPT ;  /* 0x000000ff0900728c */ /* 0x000fd2000bf25270 */
[----:B------:R-:W-:Y:S05]  /*0800*/  BRA.U !UP1, `(.L_x_48) ;  /* 0x0000000509787547 */ /* 0x000fea000b800000 */
[----:B------:R-:W-:-:S04]  /*0810*/  ULOP3.LUT UR13, UR8, 0x3, URZ, 0xc0, !UPT ;  /* 0x00000003080d7892 */ /* 0x000fc8000f8ec0ff */
[----:B------:R-:W-:Y:S01]  /*0820*/  UISETP.NE.AND UP1, UPT, UR13, URZ, UPT ;  /* 0x000000ff0d00728c */ /* 0x000fe2000bf25270 */
[----:B------:R-:W-:Y:S10]  /*0830*/  BRA.U !UP0, `(.L_x_49) ;  /* 0x0000000108a87547 */ /* 0x000ff4000b800000 */
[----:B------:R-:W0:Y:S01]  /*0840*/  LDC R8, c[0x0][0x398] ;  /* 0x0000e600ff087b82 */ /* 0x000e220000000800 */
[----:B------:R-:W1:Y:S01]  /*0850*/  LDCU.64 UR14, c[0x0][0x3a0] ;  /* 0x00007400ff0e77ac */ /* 0x000e620008000a00 */
[----:B------:R-:W2:Y:S01]  /*0860*/  LDCU.64 UR22, c[0x0][0x390] ;  /* 0x00007200ff1677ac */ /* 0x000ea20008000a00 */
[----:B------:R-:W-:-:S04]  /*0870*/  UIADD3 UR8, UP2, UPT, UR11, UR5, URZ ;  /* 0x000000050b087290 */ /* 0x000fc8000ff5e0ff */
[----:B------:R-:W-:Y:S02]  /*0880*/  UIADD3.X UR9, UPT, UPT, URZ, UR12, URZ, UP2, !UPT ;  /* 0x0000000cff097290 */ /* 0x000fe400097fe4ff */
[----:B-1----:R-:W-:-:S04]  /*0890*/  ULEA UR10, UP2, UR8, UR14, 0x3 ;  /* 0x0000000e080a7291 */ /* 0x002fc8000f8418ff */
[----:B------:R-:W-:Y:S01]  /*08a0*/  ULEA.HI.X UR9, UR8, UR15, UR9, 0x3, UP2 ;  /* 0x0000000f08097291 */ /* 0x000fe200090f1c09 */
[----:B0-----:R-:W-:Y:S02]  /*08b0*/  IMAD R3, R8, UR5, RZ ;  /* 0x0000000508037c24 */ /* 0x001fe4000f8e02ff */
[----:B------:R-:W-:Y:S02]  /*08c0*/  IMAD.U32 R18, RZ, RZ, UR10 ;  /* 0x0000000aff127e24 */ /* 0x000fe4000f8e00ff */
[----:B------:R-:W-:Y:S01]  /*08d0*/  IMAD.IADD R5, R3, 0x1, R8 ;  /* 0x0000000103057824 */ /* 0x000fe200078e0208 */
[----:B------:R-:W-:Y:S01]  /*08e0*/  IADD3 R6, P0, PT, R0, R3, RZ ;  /* 0x0000000300067210 */ /* 0x000fe20007f1e0ff */
[----:B------:R-:W-:-:S03]  /*08f0*/  IMAD.U32 R19, RZ, RZ, UR9 ;  /* 0x00000009ff137e24 */ /* 0x000fc6000f8e00ff */
[-C--:B------:R-:W-:Y:S02]  /*0900*/  LEA.HI.X.SX32 R3, R3, R2.reuse, 0x1, P0 ;  /* 0x0000000203037211 */ /* 0x080fe400000f0eff */
[----:B--2---:R-:W-:Y:S01]  /*0910*/  LEA R14, P0, R6, UR22, 0x3 ;  /* 0x00000016060e7c11 */ /* 0x004fe2000f8018ff */
[----:B------:R-:W2:Y:S01]  /*0920*/  LDG.E.64 R16, desc[UR16][R18.64] ;  /* 0x0000001012107981 */ /* 0x000ea2000c1e1b00 */
[----:B------:R-:W-:Y:S02]  /*0930*/  IADD3 R4, P1, PT, R0, R5, RZ ;  /* 0x0000000500047210 */ /* 0x000fe40007f3e0ff */
[----:B------:R-:W-:Y:S01]  /*0940*/  LEA.HI.X R15, R6, UR23, R3, 0x3, P0 ;  /* 0x00000017060f7c11 */ /* 0x000fe200080f1c03 */
[C---:B------:R-:W-:Y:S01]  /*0950*/  IMAD.IADD R3, R5.reuse, 0x1, R8 ;  /* 0x0000000105037824 */ /* 0x040fe200078e0208 */
[----:B------:R-:W-:Y:S02]  /*0960*/  LEA.HI.X.SX32 R5, R5, R2, 0x1, P1 ;  /* 0x0000000205057211 */ /* 0x000fe400008f0eff */
[----:B------:R-:W-:-:S02]  /*0970*/  LEA R12, P0, R4, UR22, 0x3 ;  /* 0x00000016040c7c11 */ /* 0x000fc4000f8018ff */
[----:B------:R-:W2:Y:S01]  /*0980*/  LDG.E.64 R14, desc[UR16][R14.64] ;  /* 0x000000100e0e7981 */ /* 0x000ea2000c1e1b00 */
[----:B------:R-:W-:Y:S02]  /*0990*/  IADD3 R6, P1, PT, R0, R3, RZ ;  /* 0x0000000300067210 */ /* 0x000fe40007f3e0ff */
[----:B------:R-:W-:Y:S01]  /*09a0*/  LEA.HI.X R13, R4, UR23, R5, 0x3, P0 ;  /* 0x00000017040d7c11 */ /* 0x000fe200080f1c05 */
[C---:B------:R-:W-:Y:S01]  /*09b0*/  IMAD.IADD R9, R3.reuse, 0x1, R8 ;  /* 0x0000000103097824 */ /* 0x040fe200078e0208 */
[----:B------:R-:W-:Y:S01]  /*09c0*/  LEA.HI.X.SX32 R7, R3, R2, 0x1, P1 ;  /* 0x0000000203077211 */ /* 0x000fe200008f0eff */
[----:B------:R-:W3:Y:S01]  /*09d0*/  LDG.E.64 R4, desc[UR16][R18.64+0x8] ;  /* 0x0000081012047981 */ /* 0x000ee2000c1e1b00 */
[----:B------:R-:W-:-:S03]  /*09e0*/  LEA R10, P0, R6, UR22, 0x3 ;  /* 0x00000016060a7c11 */ /* 0x000fc6000f8018ff */
[----:B------:R-:W3:Y:S01]  /*09f0*/  LDG.E.64 R12, desc[UR16][R12.64] ;  /* 0x000000100c0c7981 */ /* 0x000ee2000c1e1b00 */
[----:B------:R-:W-:Y:S02]  /*0a00*/  IADD3 R3, P1, PT, R0, R9, RZ ;  /* 0x0000000900037210 */ /* 0x000fe40007f3e0ff */
[----:B------:R-:W-:Y:S02]  /*0a10*/  LEA.HI.X R11, R6, UR23, R7, 0x3, P0 ;  /* 0x00000017060b7c11 */ /* 0x000fe400080f1c07 */
[----:B------:R-:W-:Y:S01]  /*0a20*/  LEA.HI.X.SX32 R8, R9, R2, 0x1, P1 ;  /* 0x0000000209087211 */ /* 0x000fe200008f0eff */
[----:B------:R-:W4:Y:S01]  /*0a30*/  LDG.E.64 R6, desc[UR16][R18.64+0x10] ;  /* 0x0000101012067981 */ /* 0x000f22000c1e1b00 */
[----:B------:R-:W-:-:S03]  /*0a40*/  LEA R20, P0, R3, UR22, 0x3 ;  /* 0x0000001603147c11 */ /* 0x000fc6000f8018ff */
[----:B------:R-:W4:Y:S01]  /*0a50*/  LDG.E.64 R10, desc[UR16][R10.64] ;  /* 0x000000100a0a7981 */ /* 0x000f22000c1e1b00 */
[----:B------:R-:W-:-:S03]  /*0a60*/  LEA.HI.X R21, R3, UR23, R8, 0x3, P0 ;  /* 0x0000001703157c11 */ /* 0x000fc600080f1c08 */
[----:B------:R-:W5:Y:S04]  /*0a70*/  LDG.E.64 R8, desc[UR16][R18.64+0x18] ;  /* 0x0000181012087981 */ /* 0x000f68000c1e1b00 */
[----:B------:R-:W5:Y:S01]  /*0a80*/  LDG.E.64 R20, desc[UR16][R20.64] ;  /* 0x0000001014147981 */ /* 0x000f62000c1e1b00 */
[----:B------:R-:W-:Y:S01]  /*0a90*/  UIADD3 UR5, UPT, UPT, UR5, 0x4, URZ ;  /* 0x0000000405057890 */ /* 0x000fe2000fffe0ff */
[----:B--2---:R-:W-:-:S08]  /*0aa0*/  DFMA R14, R14, R16, R22 ;  /* 0x000000100e0e722b */ /* 0x004fd00000000016 */
[----:B---3--:R-:W-:-:S08]  /*0ab0*/  DFMA R4, R12, R4, R14 ;  /* 0x000000040c04722b */ /* 0x008fd0000000000e */
[----:B----4-:R-:W-:-:S08]  /*0ac0*/  DFMA R4, R10, R6, R4 ;  /* 0x000000060a04722b */ /* 0x010fd00000000004 */
[----:B-----5:R-:W-:-:S11]  /*0ad0*/  DFMA R22, R20, R8, R4 ;  /* 0x000000081416722b */ /* 0x020fd60000000004 */
.L_x_49:
[----:B------:R-:W-:Y:S05]  /*0ae0*/  BRA.U !UP1, `(.L_x_48) ;  /* 0x0000000109c07547 */ /* 0x000fea000b800000 */
[----:B------:R-:W0:Y:S01]  /*0af0*/  LDCU UR8, c[0x0][0x388] ;  /* 0x00007100ff0877ac */ /* 0x000e220008000800 */
[----:B------:R-:W-:Y:S02]  /*0b00*/  UISETP.NE.AND UP2, UPT, UR13, 0x1, UPT ;  /* 0x000000010d00788c */ /* 0x000fe4000bf45270 */
[----:B0-----:R-:W-:-:S07]  /*0b10*/  ULOP3.LUT UP1, URZ, UR8, 0x1, URZ, 0xc0, !UPT ;  /* 0x0000000108ff7892 */ /* 0x001fce000f82c0ff */
[----:B------:R-:W-:Y:S05]  /*0b20*/  BRA.U !UP2, `(.L_x_50) ;  /* 0x000000010a687547 */ /* 0x000fea000b800000 */
        /* <DEDUP_REMOVED lines=13> */
[----:B--2---:R-:W-:Y:S02]  /*0c00*/  LEA R6, P0, R8, UR22, 0x3 ;  /* 0x0000001608067c11 */ /* 0x004fe4000f8018ff */
[----:B------:R-:W-:Y:S02]  /*0c10*/  IADD3 R11, P1, PT, R0, R3, RZ ;  /* 0x00000003000b7210 */ /* 0x000fe40007f3e0ff */
[----:B------:R-:W-:Y:S02]  /*0c20*/  LEA.HI.X R7, R8, UR23, R7, 0x3, P0 ;  /* 0x0000001708077c11 */ /* 0x000fe400080f1c07 */
[----:B------:R-:W-:Y:S01]  /*0c30*/  LEA.HI.X.SX32 R12, R3, R2, 0x1, P1 ;  /* 0x00000002030c7211 */ /* 0x000fe200008f0eff */
[----:B------:R-:W2:Y:S01]  /*0c40*/  LDG.E.64 R8, desc[UR16][R4.64] ;  /* 0x0000001004087981 */ /* 0x000ea2000c1e1b00 */
[----:B------:R-:W-:-:S03]  /*0c50*/  LEA R10, P0, R11, UR22, 0x3 ;  /* 0x000000160b0a7c11 */ /* 0x000fc6000f8018ff */
[----:B------:R-:W2:Y:S01]  /*0c60*/  LDG.E.64 R6, desc[UR16][R6.64] ;  /* 0x0000001006067981 */ /* 0x000ea2000c1e1b00 */
[----:B------:R-:W-:-:S03]  /*0c70*/  LEA.HI.X R11, R11, UR23, R12, 0x3, P0 ;  /* 0x000000170b0b7c11 */ /* 0x000fc600080f1c0c */
[----:B------:R-:W3:Y:S04]  /*0c80*/  LDG.E.64 R12, desc[UR16][R4.64+0x8] ;  /* 0x00000810040c7981 */ /* 0x000ee8000c1e1b00 */
[----:B------:R-:W3:Y:S01]  /*0c90*/  LDG.E.64 R10, desc[UR16][R10.64] ;  /* 0x000000100a0a7981 */ /* 0x000ee2000c1e1b00 */
[----:B------:R-:W-:Y:S01]  /*0ca0*/  UIADD3 UR5, UPT, UPT, UR5, 0x2, URZ ;  /* 0x0000000205057890 */ /* 0x000fe2000fffe0ff */
[----:B--2---:R-:W-:-:S08]  /*0cb0*/  DFMA R8, R6, R8, R22 ;  /* 0x000000080608722b */ /* 0x004fd00000000016 */
[----:B---3--:R-:W-:-:S11]  /*0cc0*/  DFMA R22, R10, R12, R8 ;  /* 0x0000000c0a16722b */ /* 0x008fd60000000008 */
.L_x_50:
[----:B------:R-:W-:Y:S05]  /*0cd0*/  BRA.U !UP1, `(.L_x_48) ;  /* 0x0000000109447547 */ /* 0x000fea000b800000 */
[----:B------:R-:W0:Y:S01]  /*0ce0*/  LDC R3, c[0x0][0x398] ;  /* 0x0000e600ff037b82 */ /* 0x000e220000000800 */
[----:B------:R-:W1:Y:S01]  /*0cf0*/  LDCU.64 UR14, c[0x0][0x3a0] ;  /* 0x00007400ff0e77ac */ /* 0x000e620008000a00 */
[----:B------:R-:W2:Y:S01]  /*0d00*/  LDCU.64 UR22, c[0x0][0x390] ;  /* 0x00007200ff1677ac */ /* 0x000ea20008000a00 */
[----:B------:R-:W-:-:S04]  /*0d10*/  UIADD3 UR8, UP1, UPT, UR11, UR5, URZ ;  /* 0x000000050b087290 */ /* 0x000fc8000ff3e0ff */
[----:B------:R-:W-:Y:S01]  /*0d20*/  UIADD3.X UR9, UPT, UPT, URZ, UR12, URZ, UP1, !UPT ;  /* 0x0000000cff097290 */ /* 0x000fe20008ffe4ff */
[----:B0-----:R-:W-:Y:S01]  /*0d30*/  IMAD R3, R3, UR5, RZ ;  /* 0x0000000503037c24 */ /* 0x001fe2000f8e02ff */
[----:B-1----:R-:W-:-:S04]  /*0d40*/  ULEA UR5, UP1, UR8, UR14, 0x3 ;  /* 0x0000000e08057291 */ /* 0x002fc8000f8218ff */
[----:B------:R-:W-:Y:S01]  /*0d50*/  IADD3 R5, P0, PT, R0, R3, RZ ;  /* 0x0000000300057210 */ /* 0x000fe20007f1e0ff */
[----:B------:R-:W-:Y:S01]  /*0d60*/  ULEA.HI.X UR8, UR8, UR15, UR9, 0x3, UP1 ;  /* 0x0000000f08087291 */ /* 0x000fe200088f1c09 */
[----:B------:R-:W-:Y:S02]  /*0d70*/  IMAD.U32 R6, RZ, RZ, UR5 ;  /* 0x00000005ff067e24 */ /* 0x000fe4000f8e00ff */
[----:B------:R-:W-:Y:S02]  /*0d80*/  LEA.HI.X.SX32 R8, R3, R2, 0x1, P0 ;  /* 0x0000000203087211 */ /* 0x000fe400000f0eff */
[----:B--2---:R-:W-:Y:S01]  /*0d90*/  LEA R4, P0, R5, UR22, 0x3 ;  /* 0x0000001605047c11 */ /* 0x004fe2000f8018ff */
[----:B------:R-:W-:-:S03]  /*0da0*/  IMAD.U32 R7, RZ, RZ, UR8 ;  /* 0x00000008ff077e24 */ /* 0x000fc6000f8e00ff */
[----:B------:R-:W-:-:S03]  /*0db0*/  LEA.HI.X R5, R5, UR23, R8, 0x3, P0 ;  /* 0x0000001705057c11 */ /* 0x000fc600080f1c08 */
[----:B------:R-:W2:Y:S04]  /*0dc0*/  LDG.E.64 R6, desc[UR16][R6.64] ;  /* 0x0000001006067981 */ /* 0x000ea8000c1e1b00 */
[----:B------:R-:W2:Y:S02]  /*0dd0*/  LDG.E.64 R4, desc[UR16][R4.64] ;  /* 0x0000001004047981 */ /* 0x000ea4000c1e1b00 */
[----:B--2---:R-:W-:-:S11]  /*0de0*/  DFMA R22, R4, R6, R22 ;  /* 0x000000060416722b */ /* 0x004fd60000000016 */
.L_x_48:
[----:B------:R-:W0:Y:S01]  /*0df0*/  LDC R3, c[0x0][0x3b8] ;  /* 0x0000ee00ff037b82 */ /* 0x000e220000000800 */
[----:B------:R-:W1:Y:S07]  /*0e00*/  LDCU.64 UR8, c[0x0][0x3b0] ;  /* 0x00007600ff0877ac */ /* 0x000e6e0008000a00 */
[----:B------:R-:W2:Y:S01]  /*0e10*/  LDC R7, c[0x0][0x384] ;  /* 0x0000e100ff077b82 */ /* 0x000ea20000000800 */
[----:B0-----:R-:W-:Y:S01]  /*0e20*/  IMAD R3, R3, UR4, RZ ;  /* 0x0000000403037c24 */ /* 0x001fe2000f8e02ff */
[----:B------:R-:W-:-:S04]  /*0e30*/  UIADD3 UR4, UPT, UPT, UR4, 0x1, URZ ;  /* 0x0000000104047890 */ /* 0x000fc8000fffe0ff */
[----:B------:R-:W-:-:S04]  /*0e40*/  IADD3 R5, P0, PT, R0, R3, RZ ;  /* 0x0000000300057210 */ /* 0x000fc80007f1e0ff */
[----:B------:R-:W-:Y:S02]  /*0e50*/  LEA.HI.X.SX32 R6, R3, R2, 0x1, P0 ;  /* 0x0000000203067211 */ /* 0x000fe400000f0eff */
[----:B-1----:R-:W-:-:S04]  /*0e60*/  LEA R4, P0, R5, UR8, 0x3 ;  /* 0x0000000805047c11 */ /* 0x002fc8000f8018ff */
[----:B------:R-:W-:Y:S02]  /*0e70*/  LEA.HI.X R5, R5, UR9, R6, 0x3, P0 ;  /* 0x0000000905057c11 */ /* 0x000fe400080f1c06 */
[----:B--2---:R-:W-:-:S03]  /*0e80*/  ISETP.NE.AND P0, PT, R7, UR4, PT ;  /* 0x0000000407007c0c */ /* 0x004fc6000bf05270 */
[----:B------:R0:W-:Y:S10]  /*0e90*/  STG.E.64 desc[UR16][R4.64], R22 ;  /* 0x0000001604007986 */ /* 0x0001f4000c101b10 */
[----:B------:R-:W-:Y:S05]  /*0ea0*/  @!P0 EXIT ;  /* 0x000000000000894d */ /* 0x000fea0003800000 */
[----:B------:R-:W-:Y:S05]  /*0eb0*/  BRA `(.L_x_51) ;  /* 0xfffffff000ac7947 */ /* 0x000fea000383ffff */
.L_x_45:
[C---:B------:R-:W-:Y:S01]  /*0ec0*/  ISETP.GE.U32.AND P1, PT, R4.reuse, 0x8, PT ;  /* 0x000000080400780c */ /* 0x040fe20003f26070 */
[----:B------:R-:W-:Y:S01]  /*0ed0*/  IMAD.MOV.U32 R3, RZ, RZ, RZ ;  /* 0x000000ffff037224 */ /* 0x000fe200078e00ff */
[----:B------:R-:W-:-:S04]  /*0ee0*/  LOP3.LUT R16, R4, 0x7, RZ, 0xc0, !PT ;  /* 0x0000000704107812 */ /* 0x000fc800078ec0ff */
[----:B------:R-:W-:-:S07]  /*0ef0*/  ISETP.NE.AND P0, PT, R16, RZ, PT ;  /* 0x000000ff1000720c */ /* 0x000fce0003f05270 */
[----:B------:R-:W-:Y:S06]  /*0f00*/  @!P1 BRA `(.L_x_52) ;  /* 0x0000000000dc9947 */ /* 0x000fec0003800000 */
[----:B------:R-:W0:Y:S01]  /*0f10*/  LDC R5, c[0x0][0x3b8] ;  /* 0x0000ee00ff057b82 */ /* 0x000e220000000800 */
[----:B------:R-:W-:Y:S01]  /*0f20*/  LOP3.LUT R3, R4, 0x7ffffff8, RZ, 0xc0, !PT ;  /* 0x7ffffff804037812 */ /* 0x000fe200078ec0ff */
[----:B------:R-:W1:Y:S01]  /*0f30*/  LDCU.64 UR6, c[0x0][0x3b0] ;  /* 0x00007600ff0677ac */ /* 0x000e620008000a00 */
[----:B------:R-:W-:-:S05]  /*0f40*/  UMOV UR4, URZ ;  /* 0x000000ff00047c82 */ /* 0x000fca0008000000 */
.L_x_53:
[----:B0-2---:R-:W-:Y:S01]  /*0f50*/  IMAD R7, R5, UR4, RZ ;  /* 0x0000000405077c24 */ /* 0x005fe2000f8e02ff */
[----:B------:R-:W-:-:S03]  /*0f60*/  UIADD3 UR4, UPT, UPT, UR4, 0x8, URZ ;  /* 0x0000000804047890 */ /* 0x000fc6000fffe0ff */
[----:B------:R-:W-:Y:S01]  /*0f70*/  IMAD.IADD R9, R7, 0x1, R5 ;  /* 0x0000000107097824 */ /* 0x000fe200078e0205 */
[----:B------:R-:W-:-:S04]  /*0f80*/  IADD3 R10, P1, PT, R0, R7, RZ ;  /* 0x00000007000a7210 */ /* 0x000fc80007f3e0ff */
[-C--:B------:R-:W-:Y:S01]  /*0f90*/  LEA.HI.X.SX32 R11, R7, R2.reuse, 0x1, P1 ;  /* 0x00000002070b7211 */ /* 0x080fe200008f0eff */
[--C-:B------:R-:W-:Y:S01]  /*0fa0*/  IMAD.IADD R7, R9, 0x1, R5.reuse ;  /* 0x0000000109077824 */ /* 0x100fe200078e0205 */
[----:B-1----:R-:W-:Y:S02]  /*0fb0*/  LEA R14, P1, R10, UR6, 0x3 ;  /* 0x000000060a0e7c11 */ /* 0x002fe4000f8218ff */
[----:B------:R-:W-:Y:S01]  /*0fc0*/  IADD3 R6, P2, PT, R0, R9, RZ ;  /* 0x0000000900067210 */ /* 0x000fe20007f5e0ff */
[----:B------:R-:W-:Y:S01]  /*0fd0*/  IMAD.IADD R13, R7, 0x1, R5 ;  /* 0x00000001070d7824 */ /* 0x000fe200078e0205 */
[----:B------:R-:W-:Y:S02]  /*0fe0*/  LEA.HI.X R15, R10, UR7, R11, 0x3, P1 ;  /* 0x000000070a0f7c11 */ /* 0x000fe400088f1c0b */
[----:B------:R-:W-:Y:S02]  /*0ff0*/  LEA.HI.X.SX32 R9, R9, R2, 0x1, P2 ;  /* 0x0000000209097211 */ /* 0x000fe400010f0eff */
[----:B------:R-:W-:Y:S01]  /*1000*/  IADD3 R11, P1, PT, R0, R7, RZ ;  /* 0x00000007000b7210 */ /* 0x000fe20007f3e0ff */
[----:B------:R0:W-:Y:S01]  /*1010*/  STG.E.64 desc[UR16][R14.64], RZ ;  /* 0x000000ff0e007986 */ /* 0x0001e2000c101b10 */
[----:B------:R-:W-:-:S02]  /*1020*/  LEA R8, P2, R6, UR6, 0x3 ;  /* 0x0000000606087c11 */ /* 0x000fc4000f8418ff */
[-C--:B------:R-:W-:Y:S01]  /*1030*/  LEA.HI.X.SX32 R12, R7, R2.reuse, 0x1, P1 ;  /* 0x00000002070c7211 */ /* 0x080fe200008f0eff */
[----:B------:R-:W-:Y:S01]  /*1040*/  IMAD.IADD R7, R13, 0x1, R5 ;  /* 0x000000010d077824 */ /* 0x000fe200078e0205 */
[----:B------:R-:W-:Y:S02]  /*1050*/  LEA.HI.X R9, R6, UR7, R9, 0x3, P2 ;  /* 0x0000000706097c11 */ /* 0x000fe400090f1c09 */
[----:B------:R-:W-:Y:S01]  /*1060*/  LEA R10, P1, R11, UR6, 0x3 ;  /* 0x000000060b0a7c11 */ /* 0x000fe2000f8218ff */
[--C-:B------:R-:W-:Y:S01]  /*1070*/  IMAD.IADD R17, R7, 0x1, R5.reuse ;  /* 0x0000000107117824 */ /* 0x100fe200078e0205 */
[----:B------:R-:W-:Y:S01]  /*1080*/  IADD3 R6, P2, PT, R0, R13, RZ ;  /* 0x0000000d00067210 */ /* 0x000fe20007f5e0ff */
[----:B------:R1:W-:Y:S01]  /*1090*/  STG.E.64 desc[UR16][R8.64], RZ ;  /* 0x000000ff08007986 */ /* 0x0003e2000c101b10 */
[----:B------:R-:W-:Y:S01]  /*10a0*/  LEA.HI.X R11, R11, UR7, R12, 0x3, P1 ;  /* 0x000000070b0b7c11 */ /* 0x000fe200088f1c0c */
[----:B0-----:R-:W-:Y:S01]  /*10b0*/  IMAD.IADD R15, R17, 0x1, R5 ;  /* 0x00000001110f7824 */ /* 0x001fe200078e0205 */
[----:B------:R-:W-:-:S02]  /*10c0*/  LEA.HI.X.SX32 R13, R13, R2, 0x1, P2 ;  /* 0x000000020d0d7211 */ /* 0x000fc400010f0eff */
[----:B------:R-:W-:Y:S01]  /*10d0*/  LEA R12, P1, R6, UR6, 0x3 ;  /* 0x00000006060c7c11 */ /* 0x000fe2000f8218ff */
[----:B------:R0:W-:Y:S01]  /*10e0*/  STG.E.64 desc[UR16][R10.64], RZ ;  /* 0x000000ff0a007986 */ /* 0x0001e2000c101b10 */
[----:B------:R-:W-:Y:S02]  /*10f0*/  IADD3 R18, P2, PT, R0, R7, RZ ;  /* 0x0000000700127210 */ /* 0x000fe40007f5e0ff */
[----:B------:R-:W-:Y:S02]  /*1100*/  LEA.HI.X R13, R6, UR7, R13, 0x3, P1 ;  /* 0x00000007060d7c11 */ /* 0x000fe400088f1c0d */
[----:B------:R-:W-:Y:S02]  /*1110*/  LEA.HI.X.SX32 R19, R7, R2, 0x1, P2 ;  /* 0x0000000207137211 */ /* 0x000fe400010f0eff */
[----:B------:R-:W-:Y:S01]  /*1120*/  LEA R6, P1, R18, UR6, 0x3 ;  /* 0x0000000612067c11 */ /* 0x000fe2000f8218ff */
[----:B------:R2:W-:Y:S01]  /*1130*/  STG.E.64 desc[UR16][R12.64], RZ ;  /* 0x000000ff0c007986 */ /* 0x0005e2000c101b10 */
[----:B------:R-:W-:-:S02]  /*1140*/  IADD3 R20, P3, PT, R0, R15, RZ ;  /* 0x0000000f00147210 */ /* 0x000fc40007f7e0ff */
[----:B------:R-:W-:Y:S01]  /*1150*/  LEA.HI.X R7, R18, UR7, R19, 0x3, P1 ;  /* 0x0000000712077c11 */ /* 0x000fe200088f1c13 */
[C---:B------:R-:W-:Y:S01]  /*1160*/  IMAD.IADD R19, R15.reuse, 0x1, R5 ;  /* 0x000000010f137824 */ /* 0x040fe200078e0205 */
[----:B------:R-:W-:Y:S02]  /*1170*/  IADD3 R14, P1, PT, R0, R17, RZ ;  /* 0x00000011000e7210 */ /* 0x000fe40007f3e0ff */
[-C--:B------:R-:W-:Y:S01]  /*1180*/  LEA.HI.X.SX32 R15, R15, R2.reuse, 0x1, P3 ;  /* 0x000000020f0f7211 */ /* 0x080fe200018f0eff */
[----:B------:R2:W-:Y:S01]  /*1190*/  STG.E.64 desc[UR16][R6.64], RZ ;  /* 0x000000ff06007986 */ /* 0x0005e2000c101b10 */
[----:B-1----:R-:W-:Y:S02]  /*11a0*/  LEA.HI.X.SX32 R9, R17, R2, 0x1, P1 ;  /* 0x0000000211097211 */ /* 0x002fe400008f0eff */
[----:B------:R-:W-:Y:S02]  /*11b0*/  LEA R8, P2, R14, UR6, 0x3 ;  /* 0x000000060e087c11 */ /* 0x000fe4000f8418ff */
[----:B------:R-:W-:-:S02]  /*11c0*/  IADD3 R17, P1, PT, R0, R19, RZ ;  /* 0x0000001300117210 */ /* 0x000fc40007f3e0ff */
[----:B0-----:R-:W-:Y:S02]  /*11d0*/  LEA R10, P3, R20, UR6, 0x3 ;  /* 0x00000006140a7c11 */ /* 0x001fe4000f8618ff */
[----:B------:R-:W-:Y:S02]  /*11e0*/  LEA.HI.X R9, R14, UR7, R9, 0x3, P2 ;  /* 0x000000070e097c11 */ /* 0x000fe400090f1c09 */
[----:B------:R-:W-:Y:S02]  /*11f0*/  LEA.HI.X.SX32 R18, R19, R2, 0x1, P1 ;  /* 0x0000000213127211 */ /* 0x000fe400008f0eff */
[C---:B------:R-:W-:Y:S01]  /*1200*/  LEA R14, P1, R17.reuse, UR6, 0x3 ;  /* 0x00000006110e7c11 */ /* 0x040fe2000f8218ff */
[----:B------:R2:W-:Y:S01]  /*1210*/  STG.E.64 desc[UR16][R8.64], RZ ;  /* 0x000000ff08007986 */ /* 0x0005e2000c101b10 */
[----:B------:R-:W-:Y:S02]  /*1220*/  LEA.HI.X R11, R20, UR7, R15, 0x3, P3 ;  /* 0x00000007140b7c11 */ /* 0x000fe400098f1c0f */
[----:B------:R-:W-:-:S02]  /*1230*/  LEA.HI.X R15, R17, UR7, R18, 0x3, P1 ;  /* 0x00000007110f7c11 */ /* 0x000fc400088f1c12 */
[----:B------:R-:W-:Y:S01]  /*1240*/  ISETP.NE.AND P1, PT, R3, UR4, PT ;  /* 0x0000000403007c0c */ /* 0x000fe2000bf25270 */
[----:B------:R2:W-:Y:S04]  /*1250*/  STG.E.64 desc[UR16][R10.64], RZ ;  /* 0x000000ff0a007986 */ /* 0x0005e8000c101b10 */
[----:B------:R2:W-:Y:S08]  /*1260*/  STG.E.64 desc[UR16][R14.64], RZ ;  /* 0x000000ff0e007986 */ /* 0x0005f0000c101b10 */
[----:B------:R-:W-:Y:S05]  /*1270*/  @P1 BRA `(.L_x_53) ;  /* 0xfffffffc00341947 */ /* 0x000fea000383ffff */
.L_x_52:
[----:B------:R-:W-:Y:S05]  /*1280*/  @!P0 EXIT ;  /* 0x000000000000894d */ /* 0x000fea0003800000 */
[----:B------:R-:W-:Y:S02]  /*1290*/  ISETP.GE.U32.AND P1, PT, R16, 0x4, PT ;  /* 0x000000041000780c */ /* 0x000fe40003f26070 */
[----:B------:R-:W-:-:S04]  /*12a0*/  LOP3.LUT R17, R4, 0x3, RZ, 0xc0, !PT ;  /* 0x0000000304117812 */ /* 0x000fc800078ec0ff */
[----:B------:R-:W-:-:S07]  /*12b0*/  ISETP.NE.AND P0, PT, R17, RZ, PT ;  /* 0x000000ff1100720c */ /* 0x000fce0003f05270 */
[----:B------:R-:W-:Y:S06]  /*12c0*/  @!P1 BRA `(.L_x_54) ;  /* 0x00000000006c9947 */ /* 0x000fec0003800000 */
[----:B------:R-:W0:Y:S01]  /*12d0*/  LDCU UR4, c[0x0][0x3b8] ;  /* 0x00007700ff0477ac */ /* 0x000e220008000800 */
[----:B------:R-:W1:Y:S01]  /*12e0*/  LDCU.64 UR6, c[0x0][0x3b0] ;  /* 0x00007600ff0677ac */ /* 0x000e620008000a00 */
[C---:B0-----:R-:W-:Y:S02]  /*12f0*/  IMAD R5, R3.reuse, UR4, RZ ;  /* 0x0000000403057c24 */ /* 0x041fe4000f8e02ff */
[----:B------:R-:W-:Y:S02]  /*1300*/  VIADD R3, R3, 0x4 ;  /* 0x0000000403037836 */ /* 0x000fe40000000000 */
[----:B--2---:R-:W-:Y:S01]  /*1310*/  VIADD R9, R5, UR4 ;  /* 0x0000000405097c36 */ /* 0x004fe20008000000 */
[----:B------:R-:W-:-:S04]  /*1320*/  IADD3 R7, P1, PT, R0, R5, RZ ;  /* 0x0000000500077210 */ /* 0x000fc80007f3e0ff */
[-C--:B------:R-:W-:Y:S01]  /*1330*/  LEA.HI.X.SX32 R8, R5, R2.reuse, 0x1, P1 ;  /* 0x0000000205087211 */ /* 0x080fe200008f0eff */
[----:B------:R-:W-:Y:S01]  /*1340*/  VIADD R5, R9, UR4 ;  /* 0x0000000409057c36 */ /* 0x000fe20008000000 */
[----:B-1----:R-:W-:Y:S02]  /*1350*/  LEA R6, P1, R7, UR6, 0x3 ;  /* 0x0000000607067c11 */ /* 0x002fe4000f8218ff */
[C---:B------:R-:W-:Y:S01]  /*1360*/  IADD3 R12, P2, PT, R0.reuse, R9, RZ ;  /* 0x00000009000c7210 */ /* 0x040fe20007f5e0ff */
[----:B------:R-:W-:Y:S01]  /*1370*/  VIADD R11, R5, UR4 ;  /* 0x00000004050b7c36 */ /* 0x000fe20008000000 */
[----:B------:R-:W-:Y:S02]  /*1380*/  LEA.HI.X R7, R7, UR7, R8, 0x3, P1 ;  /* 0x0000000707077c11 */ /* 0x000fe400088f1c08 */
[----:B------:R-:W-:Y:S02]  /*1390*/  IADD3 R15, P3, PT, R0, R5, RZ ;  /* 0x00000005000f7210 */ /* 0x000fe40007f7e0ff */
[----:B------:R-:W-:Y:S01]  /*13a0*/  LEA.HI.X.SX32 R9, R9, R2, 0x1, P2 ;  /* 0x0000000209097211 */ /* 0x000fe200010f0eff */
[----:B------:R0:W-:Y:S01]  /*13b0*/  STG.E.64 desc[UR16][R6.64], RZ ;  /* 0x000000ff06007986 */ /* 0x0001e2000c101b10 */
[----:B------:R-:W-:-:S02]  /*13c0*/  LEA R8, P2, R12, UR6, 0x3 ;  /* 0x000000060c087c11 */ /* 0x000fc4000f8418ff */
[----:B------:R-:W-:Y:S02]  /*13d0*/  IADD3 R13, P1, PT, R0, R11, RZ ;  /* 0x0000000b000d7210 */ /* 0x000fe40007f3e0ff */
[-C--:B------:R-:W-:Y:S02]  /*13e0*/  LEA.HI.X.SX32 R16, R5, R2.reuse, 0x1, P3 ;  /* 0x0000000205107211 */ /* 0x080fe400018f0eff */
[----:B------:R-:W-:Y:S02]  /*13f0*/  LEA R10, P3, R15, UR6, 0x3 ;  /* 0x000000060f0a7c11 */ /* 0x000fe4000f8618ff */
[----:B------:R-:W-:Y:S02]  /*1400*/  LEA.HI.X R9, R12, UR7, R9, 0x3, P2 ;  /* 0x000000070c097c11 */ /* 0x000fe400090f1c09 */
[----:B------:R-:W-:Y:S02]  /*1410*/  LEA.HI.X.SX32 R14, R11, R2, 0x1, P1 ;  /* 0x000000020b0e7211 */ /* 0x000fe400008f0eff */
[----:B------:R-:W-:Y:S01]  /*1420*/  LEA R12, P1, R13, UR6, 0x3 ;  /* 0x000000060d0c7c11 */ /* 0x000fe2000f8218ff */
[----:B------:R0:W-:Y:S01]  /*1430*/  STG.E.64 desc[UR16][R8.64], RZ ;  /* 0x000000ff08007986 */ /* 0x0001e2000c101b10 */
[----:B------:R-:W-:-:S02]  /*1440*/  LEA.HI.X R11, R15, UR7, R16, 0x3, P3 ;  /* 0x000000070f0b7c11 */ /* 0x000fc400098f1c10 */
[----:B------:R-:W-:-:S03]  /*1450*/  LEA.HI.X R13, R13, UR7, R14, 0x3, P1 ;  /* 0x000000070d0d7c11 */ /* 0x000fc600088f1c0e */
[----:B------:R0:W-:Y:S04]  /*1460*/  STG.E.64 desc[UR16][R10.64], RZ ;  /* 0x000000ff0a007986 */ /* 0x0001e8000c101b10 */
[----:B------:R0:W-:Y:S02]  /*1470*/  STG.E.64 desc[UR16][R12.64], RZ ;  /* 0x000000ff0c007986 */ /* 0x0001e4000c101b10 */
.L_x_54:
[----:B------:R-:W-:Y:S05]  /*1480*/  @!P0 EXIT ;  /* 0x000000000000894d */ /* 0x000fea0003800000 */
[----:B------:R-:W-:Y:S02]  /*1490*/  ISETP.NE.AND P1, PT, R17, 0x1, PT ;  /* 0x000000011100780c */ /* 0x000fe40003f25270 */
[----:B------:R-:W-:-:S04]  /*14a0*/  LOP3.LUT R4, R4, 0x1, RZ, 0xc0, !PT ;  /* 0x0000000104047812 */ /* 0x000fc800078ec0ff */
[----:B------:R-:W-:-:S07]  /*14b0*/  ISETP.NE.U32.AND P0, PT, R4, 0x1, PT ;  /* 0x000000010400780c */ /* 0x000fce0003f05070 */
[----:B------:R-:W-:Y:S06]  /*14c0*/  @!P1 BRA `(.L_x_55) ;  /* 0x00000000003c9947 */ /* 0x000fec0003800000 */
[----:B------:R-:W1:Y:S01]  /*14d0*/  LDCU UR4, c[0x0][0x3b8] ;  /* 0x00007700ff0477ac */ /* 0x000e620008000800 */
[----:B------:R-:W3:Y:S01]  /*14e0*/  LDCU.64 UR6, c[0x0][0x3b0] ;  /* 0x00007600ff0677ac */ /* 0x000ee20008000a00 */
[C---:B-1----:R-:W-:Y:S02]  /*14f0*/  IMAD R5, R3.reuse, UR4, RZ ;  /* 0x0000000403057c24 */ /* 0x042fe4000f8e02ff */
[----:B------:R-:W-:Y:S02]  /*1500*/  VIADD R3, R3, 0x2 ;  /* 0x0000000203037836 */ /* 0x000fe40000000000 */
[----:B0-2---:R-:W-:Y:S01]  /*1510*/  VIADD R9, R5, UR4 ;  /* 0x0000000405097c36 */ /* 0x005fe20008000000 */
[----:B------:R-:W-:-:S04]  /*1520*/  IADD3 R7, P1, PT, R0, R5, RZ ;  /* 0x0000000500077210 */ /* 0x000fc80007f3e0ff */
[----:B------:R-:W-:Y:S02]  /*1530*/  IADD3 R10, P2, PT, R0, R9, RZ ;  /* 0x00000009000a7210 */ /* 0x000fe40007f5e0ff */
[-C--:B------:R-:W-:Y:S02]  /*1540*/  LEA.HI.X.SX32 R8, R5, R2.reuse, 0x1, P1 ;  /* 0x0000000205087211 */ /* 0x080fe400008f0eff */
[----:B---3--:R-:W-:Y:S02]  /*1550*/  LEA R4, P1, R7, UR6, 0x3 ;  /* 0x0000000607047c11 */ /* 0x008fe4000f8218ff */
[----:B------:R-:W-:Y:S02]  /*1560*/  LEA.HI.X.SX32 R9, R9, R2, 0x1, P2 ;  /* 0x0000000209097211 */ /* 0x000fe400010f0eff */
[----:B------:R-:W-:Y:S02]  /*1570*/  LEA R6, P2, R10, UR6, 0x3 ;  /* 0x000000060a067c11 */ /* 0x000fe4000f8418ff */
[----:B------:R-:W-:-:S02]  /*1580*/  LEA.HI.X R5, R7, UR7, R8, 0x3, P1 ;  /* 0x0000000707057c11 */ /* 0x000fc400088f1c08 */
[----:B------:R-:W-:-:S03]  /*1590*/  LEA.HI.X R7, R10, UR7, R9, 0x3, P2 ;  /* 0x000000070a077c11 */ /* 0x000fc600090f1c09 */
[----:B------:R1:W-:Y:S04]  /*15a0*/  STG.E.64 desc[UR16][R4.64], RZ ;  /* 0x000000ff04007986 */ /* 0x0003e8000c101b10 */
[----:B------:R1:W-:Y:S02]  /*15b0*/  STG.E.64 desc[UR16][R6.64], RZ ;  /* 0x000000ff06007986 */ /* 0x0003e4000c101b10 */
.L_x_55:
[----:B------:R-:W-:Y:S05]  /*15c0*/  @P0 EXIT ;  /* 0x000000000000094d */ /* 0x000fea0003800000 */
[----:B------:R-:W3:Y:S01]  /*15d0*/  LDCU UR4, c[0x0][0x3b8] ;  /* 0x00007700ff0477ac */ /* 0x000ee20008000800 */
[----:B------:R-:W4:Y:S01]  /*15e0*/  LDCU.64 UR6, c[0x0][0x3b0] ;  /* 0x00007600ff0677ac */ /* 0x000f220008000a00 */
[----:B---3--:R-:W-:-:S05]  /*15f0*/  IMAD R3, R3, UR4, RZ ;  /* 0x0000000403037c24 */ /* 0x008fca000f8e02ff */
[----:B------:R-:W-:-:S04]  /*1600*/  IADD3 R0, P0, PT, R0, R3, RZ ;  /* 0x0000000300007210 */ /* 0x000fc80007f1e0ff */
[----:B------:R-:W-:Y:S02]  /*1610*/  LEA.HI.X.SX32 R3, R3, R2, 0x1, P0 ;  /* 0x0000000203037211 */ /* 0x000fe400000f0eff */
[----:B----4-:R-:W-:-:S04]  /*1620*/  LEA R2, P0, R0, UR6, 0x3 ;  /* 0x0000000600027c11 */ /* 0x010fc8000f8018ff */
[----:B------:R-:W-:-:S05]  /*1630*/  LEA.HI.X R3, R0, UR7, R3, 0x3, P0 ;  /* 0x0000000700037c11 */ /* 0x000fca00080f1c03 */
[----:B------:R-:W-:Y:S01]  /*1640*/  STG.E.64 desc[UR16][R2.64], RZ ;  /* 0x000000ff02007986 */ /* 0x000fe2000c101b10 */
[----:B------:R-:W-:Y:S05]  /*1650*/  EXIT ;  /* 0x000000000000794d */ /* 0x000fea0003800000 */
.L_x_56:
        /* <DEDUP_REMOVED lines=10> */
.L_x_61:


//--------------------- .nv.shared._Z15dgemm_kernel4_1iiiiPdiS_iS_i --------------------------
	.section	.nv.shared._Z15dgemm_kernel4_1iiiiPdiS_iS_i,"aw",@nobits
	.sectionflags	@""
	.align	16
	.zero		1024


//--------------------- .nv.shared.reserved.0     --------------------------
	.section	.nv.shared.reserved.0,"aw",@nobits
	.weak		__nv_reservedSMEM_offset_0_alias
	.size		__nv_reservedSMEM_offset_0_alias, 0, 64
	.other		__nv_reservedSMEM_offset_0_alias,@"STO_CUDA_RESERVED_SHARED STV_DEFAULT"
__nv_reservedSMEM_offset_0_alias:
	.zero		0
	.zero		64


//--------------------- .nv.shared._Z13dgemm_kernel4iiiiPdiS_iS_i --------------------------
	.section	.nv.shared._Z13dgemm_kernel4iiiiPdiS_iS_i,"aw",@nobits
	.sectionflags	@""
	.align	16
	.zero		1024


//--------------------- .nv.shared._Z13dgemm_kernel3iiiiPdiS_iS_i --------------------------
	.section	.nv.shared._Z13dgemm_kernel3iiiiPdiS_iS_i,"aw",@nobits
	.sectionflags	@""
	.align	16
	.zero		1024


//--------------------- .nv.shared._Z15dgemm_kernel2_1iiiPdiS_iS_i --------------------------
	.section	.nv.shared._Z15dgemm_kernel2_1iiiPdiS_iS_i,"aw",@nobits
	.sectionflags	@""
	.align	16
	.zero		1024


//--------------------- .nv.shared._Z13dgemm_kernel2iiiPdiS_iS_i --------------------------
	.section	.nv.shared._Z13dgemm_kernel2iiiPdiS_iS_i,"aw",@nobits
	.sectionflags	@""
	.align	16
	.zero		1024


//--------------------- .nv.constant0._Z15dgemm_kernel4_1iiiiPdiS_iS_i --------------------------
	.section	.nv.constant0._Z15dgemm_kernel4_1iiiiPdiS_iS_i,"a",@progbits
	.sectionflags	@""
	.align	4
.nv.constant0._Z15dgemm_kernel4_1iiiiPdiS_iS_i:
	.zero		956


//--------------------- .nv.constant0._Z13dgemm_kernel4iiiiPdiS_iS_i --------------------------
	.section	.nv.constant0._Z13dgemm_kernel4iiiiPdiS_iS_i,"a",@progbits
	.sectionflags	@""
	.align	4
.nv.constant0._Z13dgemm_kernel4iiiiPdiS_iS_i:
	.zero		956


//--------------------- .nv.constant0._Z13dgemm_kernel3iiiiPdiS_iS_i --------------------------
	.section	.nv.constant0._Z13dgemm_kernel3iiiiPdiS_iS_i,"a",@progbits
	.sectionflags	@""
	.align	4
.nv.constant0._Z13dgemm_kernel3iiiiPdiS_iS_i:
	.zero		956


//--------------------- .nv.constant0._Z15dgemm_kernel2_1iiiPdiS_iS_i --------------------------
	.section	.nv.constant0._Z15dgemm_kernel2_1iiiPdiS_iS_i,"a",@progbits
	.sectionflags	@""
	.align	4
.nv.constant0._Z15dgemm_kernel2_1iiiPdiS_iS_i:
	.zero		956


//--------------------- .nv.constant0._Z13dgemm_kernel2iiiPdiS_iS_i --------------------------
	.section	.nv.constant0._Z13dgemm_kernel2iiiPdiS_iS_i,"a",@progbits
	.sectionflags	@""
	.align	4
.nv.constant0._Z13dgemm_kernel2iiiPdiS_iS_i:
	.zero		956


//--------------------- SYMBOLS --------------------------

	.type		.nv.reservedSmem.offset0,@object
	.size		.nv.reservedSmem.offset0,0x4
	.type		.nv.reservedSmem.cap,@object
	.size		.nv.reservedSmem.cap,0x4
